//
// Generated by NVIDIA NVVM Compiler
//
// Compiler Build ID: CL-36424714
// Cuda compilation tools, release 13.0, V13.0.88
// Based on NVVM 20.0.0
//

.version 9.0
.target sm_100
.address_size 64

	// .globl	_Z22tricubic_interpolationPPdS_S_S_S_S_iiii

.visible .entry _Z22tricubic_interpolationPPdS_S_S_S_S_iiii(
	.param .u64 .ptr .align 1 _Z22tricubic_interpolationPPdS_S_S_S_S_iiii_param_0,
	.param .u64 .ptr .align 1 _Z22tricubic_interpolationPPdS_S_S_S_S_iiii_param_1,
	.param .u64 .ptr .align 1 _Z22tricubic_interpolationPPdS_S_S_S_S_iiii_param_2,
	.param .u64 .ptr .align 1 _Z22tricubic_interpolationPPdS_S_S_S_S_iiii_param_3,
	.param .u64 .ptr .align 1 _Z22tricubic_interpolationPPdS_S_S_S_S_iiii_param_4,
	.param .u64 .ptr .align 1 _Z22tricubic_interpolationPPdS_S_S_S_S_iiii_param_5,
	.param .u32 _Z22tricubic_interpolationPPdS_S_S_S_S_iiii_param_6,
	.param .u32 _Z22tricubic_interpolationPPdS_S_S_S_S_iiii_param_7,
	.param .u32 _Z22tricubic_interpolationPPdS_S_S_S_S_iiii_param_8,
	.param .u32 _Z22tricubic_interpolationPPdS_S_S_S_S_iiii_param_9
)
{
	.reg .pred 	%p<3>;
	.reg .b32 	%r<46>;
	.reg .b64 	%rd<60>;
	.reg .b64 	%fd<285>;

	ld.param.u32 	%r12, [_Z22tricubic_interpolationPPdS_S_S_S_S_iiii_param_8];
	ld.param.u32 	%r11, [_Z22tricubic_interpolationPPdS_S_S_S_S_iiii_param_9];
	mov.u32 	%r1, %ntid.z;
	div.u32 	%r2, %r12, %r1;
	mov.u32 	%r13, %tid.x;
	mov.u32 	%r14, %ntid.x;
	mov.u32 	%r15, %ctaid.x;
	mad.lo.s32 	%r16, %r14, %r15, %r13;
	mul.lo.s32 	%r45, %r11, %r16;
	setp.lt.s32 	%p1, %r11, 1;
	@%p1 bra 	$L__BB0_3;
	ld.param.u32 	%r43, [_Z22tricubic_interpolationPPdS_S_S_S_S_iiii_param_7];
	ld.param.u32 	%r41, [_Z22tricubic_interpolationPPdS_S_S_S_S_iiii_param_6];
	mov.u32 	%r17, %ctaid.y;
	div.u32 	%r18, %r17, %r2;
	mov.u32 	%r19, %ntid.y;
	mul.lo.s32 	%r20, %r18, %r2;
	sub.s32 	%r21, %r17, %r20;
	mov.u32 	%r22, %tid.y;
	mad.lo.s32 	%r23, %r21, %r19, %r22;
	mov.u32 	%r24, %tid.z;
	mad.lo.s32 	%r25, %r18, %r1, %r24;
	mad.lo.s32 	%r26, %r25, %r43, %r23;
	mul.lo.s32 	%r4, %r26, %r41;
	add.s32 	%r27, %r43, %r41;
	mad.lo.s32 	%r28, %r25, %r27, %r23;
	mul.lo.s32 	%r29, %r28, 3;
	mad.lo.s32 	%r5, %r25, 9, %r29;
	add.s32 	%r6, %r45, %r11;
$L__BB0_2:
	ld.param.u32 	%r44, [_Z22tricubic_interpolationPPdS_S_S_S_S_iiii_param_7];
	ld.param.u32 	%r42, [_Z22tricubic_interpolationPPdS_S_S_S_S_iiii_param_6];
	ld.param.u64 	%rd59, [_Z22tricubic_interpolationPPdS_S_S_S_S_iiii_param_5];
	ld.param.u64 	%rd58, [_Z22tricubic_interpolationPPdS_S_S_S_S_iiii_param_4];
	ld.param.u64 	%rd57, [_Z22tricubic_interpolationPPdS_S_S_S_S_iiii_param_3];
	ld.param.u64 	%rd56, [_Z22tricubic_interpolationPPdS_S_S_S_S_iiii_param_2];
	ld.param.u64 	%rd55, [_Z22tricubic_interpolationPPdS_S_S_S_S_iiii_param_1];
	add.s32 	%r30, %r45, %r4;
	cvta.to.global.u64 	%rd6, %rd57;
	mul.wide.s32 	%rd7, %r30, 8;
	add.s64 	%rd8, %rd6, %rd7;
	ld.global.f64 	%fd1, [%rd8];
	add.f64 	%fd2, %fd1, 0d3FF0000000000000;
	mul.f64 	%fd3, %fd1, %fd2;
	add.f64 	%fd4, %fd1, 0d4000000000000000;
	mul.f64 	%fd5, %fd4, 0d3FC5555555555555;
	mul.f64 	%fd6, %fd3, %fd5;
	add.f64 	%fd7, %fd1, 0dBFF0000000000000;
	mul.f64 	%fd8, %fd7, %fd2;
	mul.f64 	%fd9, %fd4, 0dBFE0000000000000;
	mul.f64 	%fd10, %fd8, %fd9;
	mul.f64 	%fd11, %fd7, %fd1;
	mul.f64 	%fd12, %fd4, 0d3FE0000000000000;
	mul.f64 	%fd13, %fd11, %fd12;
	mul.f64 	%fd14, %fd2, 0dBFC5555555555555;
	mul.f64 	%fd15, %fd11, %fd14;
	cvta.to.global.u64 	%rd9, %rd58;
	add.s64 	%rd10, %rd9, %rd7;
	ld.global.f64 	%fd16, [%rd10];
	add.f64 	%fd17, %fd16, 0d3FF0000000000000;
	mul.f64 	%fd18, %fd16, %fd17;
	add.f64 	%fd19, %fd16, 0d4000000000000000;
	mul.f64 	%fd20, %fd19, 0d3FC5555555555555;
	mul.f64 	%fd21, %fd18, %fd20;
	add.f64 	%fd22, %fd16, 0dBFF0000000000000;
	mul.f64 	%fd23, %fd22, %fd17;
	mul.f64 	%fd24, %fd19, 0dBFE0000000000000;
	mul.f64 	%fd25, %fd23, %fd24;
	mul.f64 	%fd26, %fd22, %fd16;
	mul.f64 	%fd27, %fd19, 0d3FE0000000000000;
	mul.f64 	%fd28, %fd26, %fd27;
	mul.f64 	%fd29, %fd17, 0dBFC5555555555555;
	mul.f64 	%fd30, %fd26, %fd29;
	cvta.to.global.u64 	%rd11, %rd59;
	add.s64 	%rd12, %rd11, %rd7;
	ld.global.f64 	%fd31, [%rd12];
	add.f64 	%fd32, %fd31, 0d3FF0000000000000;
	mul.f64 	%fd33, %fd31, %fd32;
	add.f64 	%fd34, %fd31, 0d4000000000000000;
	mul.f64 	%fd35, %fd34, 0d3FC5555555555555;
	mul.f64 	%fd36, %fd33, %fd35;
	add.f64 	%fd37, %fd31, 0dBFF0000000000000;
	mul.f64 	%fd38, %fd37, %fd32;
	mul.f64 	%fd39, %fd34, 0dBFE0000000000000;
	mul.f64 	%fd40, %fd38, %fd39;
	mul.f64 	%fd41, %fd37, %fd31;
	mul.f64 	%fd42, %fd34, 0d3FE0000000000000;
	mul.f64 	%fd43, %fd41, %fd42;
	mul.f64 	%fd44, %fd32, 0dBFC5555555555555;
	mul.f64 	%fd45, %fd41, %fd44;
	add.s32 	%r31, %r30, %r5;
	add.s32 	%r32, %r31, %r42;
	add.s32 	%r33, %r42, 3;
	mul.lo.s32 	%r34, %r33, %r44;
	mad.lo.s32 	%r35, %r42, 3, %r34;
	add.s32 	%r36, %r35, %r31;
	add.s32 	%r37, %r36, %r35;
	add.s32 	%r38, %r37, 9;
	add.s32 	%r39, %r38, %r35;
	add.s32 	%r40, %r39, 9;
	mul.f64 	%fd46, %fd6, %fd21;
	cvta.to.global.u64 	%rd13, %rd55;
	mul.wide.s32 	%rd14, %r31, 8;
	add.s64 	%rd15, %rd13, %rd14;
	ld.global.f64 	%fd47, [%rd15];
	mul.f64 	%fd48, %fd36, %fd47;
	mul.f64 	%fd49, %fd10, %fd21;
	ld.global.f64 	%fd50, [%rd15+8];
	mul.f64 	%fd51, %fd36, %fd50;
	mul.f64 	%fd52, %fd49, %fd51;
	fma.rn.f64 	%fd53, %fd46, %fd48, %fd52;
	mul.f64 	%fd54, %fd13, %fd21;
	ld.global.f64 	%fd55, [%rd15+16];
	mul.f64 	%fd56, %fd36, %fd55;
	mul.f64 	%fd57, %fd15, %fd21;
	ld.global.f64 	%fd58, [%rd15+24];
	mul.f64 	%fd59, %fd36, %fd58;
	mul.f64 	%fd60, %fd57, %fd59;
	fma.rn.f64 	%fd61, %fd54, %fd56, %fd60;
	add.f64 	%fd62, %fd53, %fd61;
	mul.f64 	%fd63, %fd6, %fd25;
	cvt.s64.s32 	%rd16, %r42;
	mul.wide.s32 	%rd17, %r42, 8;
	add.s64 	%rd18, %rd15, %rd17;
	ld.global.f64 	%fd64, [%rd18+24];
	mul.f64 	%fd65, %fd36, %fd64;
	mul.f64 	%fd66, %fd10, %fd25;
	ld.global.f64 	%fd67, [%rd18+32];
	mul.f64 	%fd68, %fd36, %fd67;
	mul.f64 	%fd69, %fd66, %fd68;
	fma.rn.f64 	%fd70, %fd63, %fd65, %fd69;
	mul.f64 	%fd71, %fd13, %fd25;
	ld.global.f64 	%fd72, [%rd18+40];
	mul.f64 	%fd73, %fd36, %fd72;
	mul.f64 	%fd74, %fd15, %fd25;
	ld.global.f64 	%fd75, [%rd18+48];
	mul.f64 	%fd76, %fd36, %fd75;
	mul.f64 	%fd77, %fd74, %fd76;
	fma.rn.f64 	%fd78, %fd71, %fd73, %fd77;
	add.f64 	%fd79, %fd70, %fd78;
	add.f64 	%fd80, %fd62, %fd79;
	mul.f64 	%fd81, %fd6, %fd28;
	cvt.s64.s32 	%rd19, %r32;
	add.s64 	%rd20, %rd19, %rd16;
	shl.b64 	%rd21, %rd20, 3;
	add.s64 	%rd22, %rd21, %rd13;
	add.s64 	%rd23, %rd22, 48;
	ld.global.f64 	%fd82, [%rd22+48];
	mul.f64 	%fd83, %fd36, %fd82;
	mul.f64 	%fd84, %fd10, %fd28;
	ld.global.f64 	%fd85, [%rd22+56];
	mul.f64 	%fd86, %fd36, %fd85;
	mul.f64 	%fd87, %fd84, %fd86;
	fma.rn.f64 	%fd88, %fd81, %fd83, %fd87;
	mul.f64 	%fd89, %fd13, %fd28;
	ld.global.f64 	%fd90, [%rd22+64];
	mul.f64 	%fd91, %fd36, %fd90;
	mul.f64 	%fd92, %fd15, %fd28;
	ld.global.f64 	%fd93, [%rd22+72];
	mul.f64 	%fd94, %fd36, %fd93;
	mul.f64 	%fd95, %fd92, %fd94;
	fma.rn.f64 	%fd96, %fd89, %fd91, %fd95;
	add.f64 	%fd97, %fd88, %fd96;
	mul.f64 	%fd98, %fd6, %fd30;
	add.s64 	%rd24, %rd17, 24;
	add.s64 	%rd25, %rd23, %rd17;
	ld.global.f64 	%fd99, [%rd25+24];
	mul.f64 	%fd100, %fd36, %fd99;
	mul.f64 	%fd101, %fd10, %fd30;
	ld.global.f64 	%fd102, [%rd25+32];
	mul.f64 	%fd103, %fd36, %fd102;
	mul.f64 	%fd104, %fd101, %fd103;
	fma.rn.f64 	%fd105, %fd98, %fd100, %fd104;
	mul.f64 	%fd106, %fd13, %fd30;
	ld.global.f64 	%fd107, [%rd25+40];
	mul.f64 	%fd108, %fd36, %fd107;
	mul.f64 	%fd109, %fd15, %fd30;
	ld.global.f64 	%fd110, [%rd25+48];
	mul.f64 	%fd111, %fd36, %fd110;
	mul.f64 	%fd112, %fd109, %fd111;
	fma.rn.f64 	%fd113, %fd106, %fd108, %fd112;
	add.f64 	%fd114, %fd105, %fd113;
	add.f64 	%fd115, %fd97, %fd114;
	add.f64 	%fd116, %fd80, %fd115;
	mul.wide.s32 	%rd26, %r35, 8;
	add.s64 	%rd27, %rd15, %rd26;
	ld.global.f64 	%fd117, [%rd27+72];
	mul.f64 	%fd118, %fd40, %fd117;
	ld.global.f64 	%fd119, [%rd27+80];
	mul.f64 	%fd120, %fd40, %fd119;
	mul.f64 	%fd121, %fd49, %fd120;
	fma.rn.f64 	%fd122, %fd46, %fd118, %fd121;
	ld.global.f64 	%fd123, [%rd27+88];
	mul.f64 	%fd124, %fd40, %fd123;
	ld.global.f64 	%fd125, [%rd27+96];
	mul.f64 	%fd126, %fd40, %fd125;
	mul.f64 	%fd127, %fd57, %fd126;
	fma.rn.f64 	%fd128, %fd54, %fd124, %fd127;
	add.f64 	%fd129, %fd122, %fd128;
	cvt.s64.s32 	%rd28, %r36;
	add.s64 	%rd29, %rd28, %rd16;
	shl.b64 	%rd30, %rd29, 3;
	add.s64 	%rd31, %rd30, %rd13;
	add.s64 	%rd32, %rd31, %rd24;
	ld.global.f64 	%fd130, [%rd31+96];
	mul.f64 	%fd131, %fd40, %fd130;
	ld.global.f64 	%fd132, [%rd31+104];
	mul.f64 	%fd133, %fd40, %fd132;
	mul.f64 	%fd134, %fd66, %fd133;
	fma.rn.f64 	%fd135, %fd63, %fd131, %fd134;
	ld.global.f64 	%fd136, [%rd31+112];
	mul.f64 	%fd137, %fd40, %fd136;
	ld.global.f64 	%fd138, [%rd31+120];
	mul.f64 	%fd139, %fd40, %fd138;
	mul.f64 	%fd140, %fd74, %fd139;
	fma.rn.f64 	%fd141, %fd71, %fd137, %fd140;
	add.f64 	%fd142, %fd135, %fd141;
	add.f64 	%fd143, %fd129, %fd142;
	add.s64 	%rd33, %rd32, 24;
	ld.global.f64 	%fd144, [%rd32+96];
	mul.f64 	%fd145, %fd40, %fd144;
	ld.global.f64 	%fd146, [%rd32+104];
	mul.f64 	%fd147, %fd40, %fd146;
	mul.f64 	%fd148, %fd84, %fd147;
	fma.rn.f64 	%fd149, %fd81, %fd145, %fd148;
	ld.global.f64 	%fd150, [%rd32+112];
	mul.f64 	%fd151, %fd40, %fd150;
	ld.global.f64 	%fd152, [%rd32+120];
	mul.f64 	%fd153, %fd40, %fd152;
	mul.f64 	%fd154, %fd92, %fd153;
	fma.rn.f64 	%fd155, %fd89, %fd151, %fd154;
	add.f64 	%fd156, %fd149, %fd155;
	add.s64 	%rd34, %rd33, %rd24;
	ld.global.f64 	%fd157, [%rd34+72];
	mul.f64 	%fd158, %fd40, %fd157;
	ld.global.f64 	%fd159, [%rd34+80];
	mul.f64 	%fd160, %fd40, %fd159;
	mul.f64 	%fd161, %fd101, %fd160;
	fma.rn.f64 	%fd162, %fd98, %fd158, %fd161;
	ld.global.f64 	%fd163, [%rd34+88];
	mul.f64 	%fd164, %fd40, %fd163;
	ld.global.f64 	%fd165, [%rd34+96];
	mul.f64 	%fd166, %fd40, %fd165;
	mul.f64 	%fd167, %fd109, %fd166;
	fma.rn.f64 	%fd168, %fd106, %fd164, %fd167;
	add.f64 	%fd169, %fd162, %fd168;
	add.f64 	%fd170, %fd156, %fd169;
	add.f64 	%fd171, %fd143, %fd170;
	add.f64 	%fd172, %fd116, %fd171;
	cvt.s64.s32 	%rd35, %r38;
	mul.wide.s32 	%rd36, %r38, 8;
	add.s64 	%rd37, %rd13, %rd36;
	ld.global.f64 	%fd173, [%rd37+72];
	mul.f64 	%fd174, %fd43, %fd173;
	ld.global.f64 	%fd175, [%rd37+80];
	mul.f64 	%fd176, %fd43, %fd175;
	mul.f64 	%fd177, %fd49, %fd176;
	fma.rn.f64 	%fd178, %fd46, %fd174, %fd177;
	ld.global.f64 	%fd179, [%rd37+88];
	mul.f64 	%fd180, %fd43, %fd179;
	ld.global.f64 	%fd181, [%rd37+96];
	mul.f64 	%fd182, %fd43, %fd181;
	mul.f64 	%fd183, %fd57, %fd182;
	fma.rn.f64 	%fd184, %fd54, %fd180, %fd183;
	add.f64 	%fd185, %fd178, %fd184;
	add.s64 	%rd38, %rd35, %rd16;
	shl.b64 	%rd39, %rd38, 3;
	add.s64 	%rd40, %rd39, %rd13;
	add.s64 	%rd41, %rd40, %rd24;
	ld.global.f64 	%fd186, [%rd40+96];
	mul.f64 	%fd187, %fd43, %fd186;
	ld.global.f64 	%fd188, [%rd40+104];
	mul.f64 	%fd189, %fd43, %fd188;
	mul.f64 	%fd190, %fd66, %fd189;
	fma.rn.f64 	%fd191, %fd63, %fd187, %fd190;
	ld.global.f64 	%fd192, [%rd40+112];
	mul.f64 	%fd193, %fd43, %fd192;
	ld.global.f64 	%fd194, [%rd40+120];
	mul.f64 	%fd195, %fd43, %fd194;
	mul.f64 	%fd196, %fd74, %fd195;
	fma.rn.f64 	%fd197, %fd71, %fd193, %fd196;
	add.f64 	%fd198, %fd191, %fd197;
	add.f64 	%fd199, %fd185, %fd198;
	add.s64 	%rd42, %rd41, 24;
	ld.global.f64 	%fd200, [%rd41+96];
	mul.f64 	%fd201, %fd43, %fd200;
	ld.global.f64 	%fd202, [%rd41+104];
	mul.f64 	%fd203, %fd43, %fd202;
	mul.f64 	%fd204, %fd84, %fd203;
	fma.rn.f64 	%fd205, %fd81, %fd201, %fd204;
	ld.global.f64 	%fd206, [%rd41+112];
	mul.f64 	%fd207, %fd43, %fd206;
	ld.global.f64 	%fd208, [%rd41+120];
	mul.f64 	%fd209, %fd43, %fd208;
	mul.f64 	%fd210, %fd92, %fd209;
	fma.rn.f64 	%fd211, %fd89, %fd207, %fd210;
	add.f64 	%fd212, %fd205, %fd211;
	add.s64 	%rd43, %rd42, %rd24;
	ld.global.f64 	%fd213, [%rd43+72];
	mul.f64 	%fd214, %fd43, %fd213;
	ld.global.f64 	%fd215, [%rd43+80];
	mul.f64 	%fd216, %fd43, %fd215;
	mul.f64 	%fd217, %fd101, %fd216;
	fma.rn.f64 	%fd218, %fd98, %fd214, %fd217;
	ld.global.f64 	%fd219, [%rd43+88];
	mul.f64 	%fd220, %fd43, %fd219;
	ld.global.f64 	%fd221, [%rd43+96];
	mul.f64 	%fd222, %fd43, %fd221;
	mul.f64 	%fd223, %fd109, %fd222;
	fma.rn.f64 	%fd224, %fd106, %fd220, %fd223;
	add.f64 	%fd225, %fd218, %fd224;
	add.f64 	%fd226, %fd212, %fd225;
	add.f64 	%fd227, %fd199, %fd226;
	cvt.s64.s32 	%rd44, %r40;
	mul.wide.s32 	%rd45, %r40, 8;
	add.s64 	%rd46, %rd13, %rd45;
	ld.global.f64 	%fd228, [%rd46+72];
	mul.f64 	%fd229, %fd45, %fd228;
	ld.global.f64 	%fd230, [%rd46+80];
	mul.f64 	%fd231, %fd45, %fd230;
	mul.f64 	%fd232, %fd49, %fd231;
	fma.rn.f64 	%fd233, %fd46, %fd229, %fd232;
	ld.global.f64 	%fd234, [%rd46+88];
	mul.f64 	%fd235, %fd45, %fd234;
	ld.global.f64 	%fd236, [%rd46+96];
	mul.f64 	%fd237, %fd45, %fd236;
	mul.f64 	%fd238, %fd57, %fd237;
	fma.rn.f64 	%fd239, %fd54, %fd235, %fd238;
	add.f64 	%fd240, %fd233, %fd239;
	add.s64 	%rd47, %rd44, %rd16;
	shl.b64 	%rd48, %rd47, 3;
	add.s64 	%rd49, %rd48, %rd13;
	add.s64 	%rd50, %rd49, %rd24;
	ld.global.f64 	%fd241, [%rd49+96];
	mul.f64 	%fd242, %fd45, %fd241;
	ld.global.f64 	%fd243, [%rd49+104];
	mul.f64 	%fd244, %fd45, %fd243;
	mul.f64 	%fd245, %fd66, %fd244;
	fma.rn.f64 	%fd246, %fd63, %fd242, %fd245;
	ld.global.f64 	%fd247, [%rd49+112];
	mul.f64 	%fd248, %fd45, %fd247;
	ld.global.f64 	%fd249, [%rd49+120];
	mul.f64 	%fd250, %fd45, %fd249;
	mul.f64 	%fd251, %fd74, %fd250;
	fma.rn.f64 	%fd252, %fd71, %fd248, %fd251;
	add.f64 	%fd253, %fd246, %fd252;
	add.f64 	%fd254, %fd240, %fd253;
	add.s64 	%rd51, %rd50, 24;
	ld.global.f64 	%fd255, [%rd50+96];
	mul.f64 	%fd256, %fd45, %fd255;
	ld.global.f64 	%fd257, [%rd50+104];
	mul.f64 	%fd258, %fd45, %fd257;
	mul.f64 	%fd259, %fd84, %fd258;
	fma.rn.f64 	%fd260, %fd81, %fd256, %fd259;
	ld.global.f64 	%fd261, [%rd50+112];
	mul.f64 	%fd262, %fd45, %fd261;
	ld.global.f64 	%fd263, [%rd50+120];
	mul.f64 	%fd264, %fd45, %fd263;
	mul.f64 	%fd265, %fd92, %fd264;
	fma.rn.f64 	%fd266, %fd89, %fd262, %fd265;
	add.f64 	%fd267, %fd260, %fd266;
	add.s64 	%rd52, %rd51, %rd24;
	ld.global.f64 	%fd268, [%rd52+72];
	mul.f64 	%fd269, %fd45, %fd268;
	ld.global.f64 	%fd270, [%rd52+80];
	mul.f64 	%fd271, %fd45, %fd270;
	mul.f64 	%fd272, %fd101, %fd271;
	fma.rn.f64 	%fd273, %fd98, %fd269, %fd272;
	ld.global.f64 	%fd274, [%rd52+88];
	mul.f64 	%fd275, %fd45, %fd274;
	ld.global.f64 	%fd276, [%rd52+96];
	mul.f64 	%fd277, %fd45, %fd276;
	mul.f64 	%fd278, %fd109, %fd277;
	fma.rn.f64 	%fd279, %fd106, %fd275, %fd278;
	add.f64 	%fd280, %fd273, %fd279;
	add.f64 	%fd281, %fd267, %fd280;
	add.f64 	%fd282, %fd254, %fd281;
	add.f64 	%fd283, %fd227, %fd282;
	add.f64 	%fd284, %fd172, %fd283;
	cvta.to.global.u64 	%rd53, %rd56;
	add.s64 	%rd54, %rd30, %rd53;
	st.global.f64 	[%rd54+104], %fd284;
	add.s32 	%r45, %r45, 1;
	setp.lt.s32 	%p2, %r45, %r6;
	@%p2 bra 	$L__BB0_2;
$L__BB0_3:
	ret;

}
	// .globl	_Z10initializePdS_S_S_S_iiii
.visible .entry _Z10initializePdS_S_S_S_iiii(
	.param .u64 .ptr .align 1 _Z10initializePdS_S_S_S_iiii_param_0,
	.param .u64 .ptr .align 1 _Z10initializePdS_S_S_S_iiii_param_1,
	.param .u64 .ptr .align 1 _Z10initializePdS_S_S_S_iiii_param_2,
	.param .u64 .ptr .align 1 _Z10initializePdS_S_S_S_iiii_param_3,
	.param .u64 .ptr .align 1 _Z10initializePdS_S_S_S_iiii_param_4,
	.param .u32 _Z10initializePdS_S_S_S_iiii_param_5,
	.param .u32 _Z10initializePdS_S_S_S_iiii_param_6,
	.param .u32 _Z10initializePdS_S_S_S_iiii_param_7,
	.param .u32 _Z10initializePdS_S_S_S_iiii_param_8
)
{
	.reg .pred 	%p<3>;
	.reg .b32 	%r<42>;
	.reg .b64 	%rd<80>;

	ld.param.u64 	%rd4, [_Z10initializePdS_S_S_S_iiii_param_1];
	ld.param.u64 	%rd7, [_Z10initializePdS_S_S_S_iiii_param_4];
	ld.param.u32 	%r10, [_Z10initializePdS_S_S_S_iiii_param_5];
	ld.param.u32 	%r11, [_Z10initializePdS_S_S_S_iiii_param_6];
	ld.param.u32 	%r13, [_Z10initializePdS_S_S_S_iiii_param_7];
	ld.param.u32 	%r12, [_Z10initializePdS_S_S_S_iiii_param_8];
	mov.u32 	%r1, %ntid.z;
	div.u32 	%r2, %r13, %r1;
	mov.u32 	%r14, %tid.x;
	mov.u32 	%r15, %ntid.x;
	mov.u32 	%r16, %ctaid.x;
	mad.lo.s32 	%r17, %r15, %r16, %r14;
	mul.lo.s32 	%r41, %r12, %r17;
	setp.lt.s32 	%p1, %r12, 1;
	@%p1 bra 	$L__BB1_3;
	mov.u32 	%r18, %ctaid.y;
	div.u32 	%r19, %r18, %r2;
	mov.u32 	%r20, %ntid.y;
	mul.lo.s32 	%r21, %r19, %r2;
	sub.s32 	%r22, %r18, %r21;
	mov.u32 	%r23, %tid.y;
	mad.lo.s32 	%r24, %r22, %r20, %r23;
	mov.u32 	%r25, %tid.z;
	mad.lo.s32 	%r26, %r19, %r1, %r25;
	mad.lo.s32 	%r27, %r26, %r11, %r24;
	mul.lo.s32 	%r4, %r27, %r10;
	add.s32 	%r28, %r11, %r10;
	mad.lo.s32 	%r29, %r26, %r28, %r24;
	mul.lo.s32 	%r30, %r29, 3;
	mad.lo.s32 	%r5, %r26, 9, %r30;
	add.s32 	%r31, %r10, 3;
	mul.lo.s32 	%r32, %r31, %r11;
	mad.lo.s32 	%r6, %r10, 3, %r32;
	add.s32 	%r7, %r41, %r12;
	cvta.to.global.u64 	%rd1, %rd7;
	cvta.to.global.u64 	%rd2, %rd4;
	mul.wide.s32 	%rd21, %r6, 8;
	cvt.s64.s32 	%rd29, %r10;
	mul.wide.s32 	%rd30, %r10, 8;
$L__BB1_2:
	ld.param.u64 	%rd79, [_Z10initializePdS_S_S_S_iiii_param_3];
	ld.param.u64 	%rd78, [_Z10initializePdS_S_S_S_iiii_param_2];
	ld.param.u64 	%rd77, [_Z10initializePdS_S_S_S_iiii_param_0];
	add.s32 	%r33, %r41, %r4;
	cvta.to.global.u64 	%rd8, %rd78;
	mul.wide.s32 	%rd9, %r33, 8;
	add.s64 	%rd10, %rd8, %rd9;
	mov.b64 	%rd11, 4596373779694328218;
	st.global.u64 	[%rd10], %rd11;
	cvta.to.global.u64 	%rd12, %rd79;
	add.s64 	%rd13, %rd12, %rd9;
	mov.b64 	%rd14, 4599075939470750516;
	st.global.u64 	[%rd13], %rd14;
	add.s64 	%rd15, %rd1, %rd9;
	mov.b64 	%rd16, 4600877379321698714;
	st.global.u64 	[%rd15], %rd16;
	add.s32 	%r34, %r33, %r5;
	cvta.to.global.u64 	%rd17, %rd77;
	mul.wide.s32 	%rd18, %r34, 8;
	add.s64 	%rd19, %rd17, %rd18;
	mov.b64 	%rd20, 4591870180066957722;
	st.global.u64 	[%rd19], %rd20;
	add.s32 	%r35, %r6, %r34;
	add.s32 	%r36, %r35, %r6;
	add.s64 	%rd22, %rd19, %rd21;
	st.global.u64 	[%rd22+72], %rd20;
	add.s32 	%r37, %r36, 9;
	add.s32 	%r38, %r37, %r6;
	cvt.s64.s32 	%rd23, %r37;
	mul.wide.s32 	%rd24, %r37, 8;
	add.s64 	%rd25, %rd17, %rd24;
	st.global.u64 	[%rd25+72], %rd20;
	add.s32 	%r39, %r38, 9;
	cvt.s64.s32 	%rd26, %r39;
	mul.wide.s32 	%rd27, %r39, 8;
	add.s64 	%rd28, %rd17, %rd27;
	st.global.u64 	[%rd28+72], %rd20;
	add.s32 	%r40, %r34, %r10;
	add.s64 	%rd31, %rd19, %rd30;
	st.global.u64 	[%rd31+24], %rd20;
	cvt.s64.s32 	%rd32, %r35;
	add.s64 	%rd33, %rd32, %rd29;
	add.s64 	%rd34, %rd33, 3;
	shl.b64 	%rd35, %rd34, 3;
	add.s64 	%rd36, %rd17, %rd35;
	st.global.u64 	[%rd36+72], %rd20;
	add.s64 	%rd37, %rd23, %rd29;
	add.s64 	%rd38, %rd37, 3;
	shl.b64 	%rd39, %rd38, 3;
	add.s64 	%rd40, %rd17, %rd39;
	st.global.u64 	[%rd40+72], %rd20;
	add.s64 	%rd41, %rd26, %rd29;
	add.s64 	%rd42, %rd41, 3;
	shl.b64 	%rd43, %rd42, 3;
	add.s64 	%rd44, %rd17, %rd43;
	st.global.u64 	[%rd44+72], %rd20;
	cvt.s64.s32 	%rd45, %r40;
	add.s64 	%rd46, %rd45, %rd29;
	add.s64 	%rd47, %rd46, 3;
	shl.b64 	%rd48, %rd47, 3;
	add.s64 	%rd49, %rd17, %rd48;
	st.global.u64 	[%rd49+24], %rd20;
	add.s64 	%rd50, %rd34, %rd29;
	add.s64 	%rd51, %rd50, 3;
	shl.b64 	%rd52, %rd51, 3;
	add.s64 	%rd53, %rd17, %rd52;
	st.global.u64 	[%rd53+72], %rd20;
	add.s64 	%rd54, %rd38, %rd29;
	add.s64 	%rd55, %rd54, 3;
	shl.b64 	%rd56, %rd55, 3;
	add.s64 	%rd57, %rd17, %rd56;
	st.global.u64 	[%rd57+72], %rd20;
	add.s64 	%rd58, %rd42, %rd29;
	add.s64 	%rd59, %rd58, 3;
	shl.b64 	%rd60, %rd59, 3;
	add.s64 	%rd61, %rd17, %rd60;
	st.global.u64 	[%rd61+72], %rd20;
	add.s64 	%rd62, %rd47, %rd29;
	shl.b64 	%rd63, %rd62, 3;
	add.s64 	%rd64, %rd63, %rd17;
	st.global.u64 	[%rd64+48], %rd20;
	add.s64 	%rd65, %rd51, %rd29;
	shl.b64 	%rd66, %rd65, 3;
	add.s64 	%rd67, %rd66, %rd17;
	st.global.u64 	[%rd67+96], %rd20;
	add.s64 	%rd68, %rd55, %rd29;
	shl.b64 	%rd69, %rd68, 3;
	add.s64 	%rd70, %rd69, %rd17;
	st.global.u64 	[%rd70+96], %rd20;
	add.s64 	%rd71, %rd59, %rd29;
	shl.b64 	%rd72, %rd71, 3;
	add.s64 	%rd73, %rd72, %rd17;
	st.global.u64 	[%rd73+96], %rd20;
	st.global.u64 	[%rd19+8], %rd20;
	st.global.u64 	[%rd22+80], %rd20;
	st.global.u64 	[%rd25+80], %rd20;
	st.global.u64 	[%rd28+80], %rd20;
	st.global.u64 	[%rd31+32], %rd20;
	shl.b64 	%rd74, %rd33, 3;
	st.global.u64 	[%rd36+80], %rd20;
	st.global.u64 	[%rd40+80], %rd20;
	st.global.u64 	[%rd44+80], %rd20;
	st.global.u64 	[%rd49+32], %rd20;
	st.global.u64 	[%rd53+80], %rd20;
	st.global.u64 	[%rd57+80], %rd20;
	st.global.u64 	[%rd61+80], %rd20;
	st.global.u64 	[%rd64+56], %rd20;
	st.global.u64 	[%rd67+104], %rd20;
	st.global.u64 	[%rd70+104], %rd20;
	st.global.u64 	[%rd73+104], %rd20;
	st.global.u64 	[%rd19+16], %rd20;
	st.global.u64 	[%rd22+88], %rd20;
	st.global.u64 	[%rd25+88], %rd20;
	st.global.u64 	[%rd28+88], %rd20;
	st.global.u64 	[%rd31+40], %rd20;
	st.global.u64 	[%rd36+88], %rd20;
	st.global.u64 	[%rd40+88], %rd20;
	st.global.u64 	[%rd44+88], %rd20;
	st.global.u64 	[%rd49+40], %rd20;
	st.global.u64 	[%rd53+88], %rd20;
	st.global.u64 	[%rd57+88], %rd20;
	st.global.u64 	[%rd61+88], %rd20;
	st.global.u64 	[%rd64+64], %rd20;
	st.global.u64 	[%rd67+112], %rd20;
	st.global.u64 	[%rd70+112], %rd20;
	st.global.u64 	[%rd73+112], %rd20;
	st.global.u64 	[%rd19+24], %rd20;
	st.global.u64 	[%rd22+96], %rd20;
	st.global.u64 	[%rd25+96], %rd20;
	st.global.u64 	[%rd28+96], %rd20;
	st.global.u64 	[%rd31+48], %rd20;
	st.global.u64 	[%rd36+96], %rd20;
	st.global.u64 	[%rd40+96], %rd20;
	st.global.u64 	[%rd44+96], %rd20;
	st.global.u64 	[%rd49+48], %rd20;
	st.global.u64 	[%rd53+96], %rd20;
	st.global.u64 	[%rd57+96], %rd20;
	st.global.u64 	[%rd61+96], %rd20;
	st.global.u64 	[%rd64+72], %rd20;
	st.global.u64 	[%rd67+120], %rd20;
	st.global.u64 	[%rd70+120], %rd20;
	st.global.u64 	[%rd73+120], %rd20;
	add.s64 	%rd75, %rd74, %rd2;
	mov.b64 	%rd76, 4607632778762754458;
	st.global.u64 	[%rd75+104], %rd76;
	add.s32 	%r41, %r41, 1;
	setp.lt.s32 	%p2, %r41, %r7;
	@%p2 bra 	$L__BB1_2;
$L__BB1_3:
	ret;

}


// ===== COMPILED SASS (sm_100) =====

	.target	sm_100

	.elftype	@"ET_EXEC"


//--------------------- .note.nv.tkinfo           --------------------------
	.section	.note.nv.tkinfo,"",@"SHT_NOTE"
	.sectionflags	@"SHF_NOTE_NV_TKINFO"
	.tkinfo
        /*0018*/ 	.word	0x00000002
        /*0030*/ 	.string	""
        /*0030*/ 	.string	"ptxas"
        /*0030*/ 	.string	"Cuda compilation tools, release 13.0, V13.0.88"
        /*0030*/ 	.string	"Build cuda_13.0.r13.0/compiler.36424714_0"
        /*0030*/ 	.string	"-arch sm_100 -m 64 "



//--------------------- .note.nv.cuinfo           --------------------------
	.section	.note.nv.cuinfo,"",@"SHT_NOTE"
	.sectionflags	@"SHF_NOTE_NV_CUINFO"
        /*0018*/ 	.short	0x0002
        /*001a*/ 	.short	0x0064
        /*001c*/ 	.short	0x0082
	.zero		2


//--------------------- .nv.info                  --------------------------
	.section	.nv.info,"",@"SHT_CUDA_INFO"
	.align	4


	//----- nvinfo : EIATTR_REGCOUNT
	.align		4
        /*0000*/ 	.byte	0x04, 0x2f
        /*0002*/ 	.short	(.L_1 - .L_0)
	.align		4
.L_0:
        /*0004*/ 	.word	index@(_Z22tricubic_interpolationPPdS_S_S_S_S_iiii)
        /*0008*/ 	.word	0x00000040


	//----- nvinfo : EIATTR_FRAME_SIZE
	.align		4
.L_1:
        /*000c*/ 	.byte	0x04, 0x11
        /*000e*/ 	.short	(.L_3 - .L_2)
	.align		4
.L_2:
        /*0010*/ 	.word	index@(_Z22tricubic_interpolationPPdS_S_S_S_S_iiii)
        /*0014*/ 	.word	0x00000000


	//----- nvinfo : EIATTR_REGCOUNT
	.align		4
.L_3:
        /*0018*/ 	.byte	0x04, 0x2f
        /*001a*/ 	.short	(.L_5 - .L_4)
	.align		4
.L_4:
        /*001c*/ 	.word	index@(_Z10initializePdS_S_S_S_iiii)
        /*0020*/ 	.word	0x00000030


	//----- nvinfo : EIATTR_FRAME_SIZE
	.align		4
.L_5:
        /*0024*/ 	.byte	0x04, 0x11
        /*0026*/ 	.short	(.L_7 - .L_6)
	.align		4
.L_6:
        /*0028*/ 	.word	index@(_Z10initializePdS_S_S_S_iiii)
        /*002c*/ 	.word	0x00000000


	//----- nvinfo : EIATTR_MIN_STACK_SIZE
	.align		4
.L_7:
        /*0030*/ 	.byte	0x04, 0x12
        /*0032*/ 	.short	(.L_9 - .L_8)
	.align		4
.L_8:
        /*0034*/ 	.word	index@(_Z10initializePdS_S_S_S_iiii)
        /*0038*/ 	.word	0x00000000


	//----- nvinfo : EIATTR_MIN_STACK_SIZE
	.align		4
.L_9:
        /*003c*/ 	.byte	0x04, 0x12
        /*003e*/ 	.short	(.L_11 - .L_10)
	.align		4
.L_10:
        /*0040*/ 	.word	index@(_Z22tricubic_interpolationPPdS_S_S_S_S_iiii)
        /*0044*/ 	.word	0x00000000
.L_11:


//--------------------- .nv.compat                --------------------------
	.section	.nv.compat,"",@"SHT_CUDA_COMPAT_INFO"
	.align	4
        /*0000*/ 	.byte	0x02, 0x09, 0x00, 0x00, 0x02, 0x02, 0x01, 0x00, 0x02, 0x05, 0x05, 0x00, 0x03, 0x07, 0x01, 0x01
        /*0010*/ 	.byte	0x02, 0x03, 0x00, 0x00, 0x02, 0x06, 0x01, 0x00, 0x04, 0x0b, 0x08, 0x00, 0x01, 0x00, 0x00, 0x00
        /*0020*/ 	.byte	0x00, 0x00, 0x00, 0x00


//--------------------- .nv.info._Z10initializePdS_S_S_S_iiii --------------------------
	.section	.nv.info._Z10initializePdS_S_S_S_iiii,"",@"SHT_CUDA_INFO"
	.sectionflags	@""
	.align	4


	//----- nvinfo : EIATTR_CUDA_API_VERSION
	.align		4
        /*0000*/ 	.byte	0x04, 0x37
        /*0002*/ 	.short	(.L_13 - .L_12)
.L_12:
        /*0004*/ 	.word	0x00000082


	//----- nvinfo : EIATTR_KPARAM_INFO
	.align		4
.L_13:
        /*0008*/ 	.byte	0x04, 0x17
        /*000a*/ 	.short	(.L_15 - .L_14)
.L_14:
        /*000c*/ 	.word	0x00000000
        /*0010*/ 	.short	0x0008
        /*0012*/ 	.short	0x0034
        /*0014*/ 	.byte	0x00, 0xf0, 0x11, 0x00


	//----- nvinfo : EIATTR_KPARAM_INFO
	.align		4
.L_15:
        /*0018*/ 	.byte	0x04, 0x17
        /*001a*/ 	.short	(.L_17 - .L_16)
.L_16:
        /*001c*/ 	.word	0x00000000
        /*0020*/ 	.short	0x0007
        /*0022*/ 	.short	0x0030
        /*0024*/ 	.byte	0x00, 0xf0, 0x11, 0x00


	//----- nvinfo : EIATTR_KPARAM_INFO
	.align		4
.L_17:
        /*0028*/ 	.byte	0x04, 0x17
        /*002a*/ 	.short	(.L_19 - .L_18)
.L_18:
        /*002c*/ 	.word	0x00000000
        /*0030*/ 	.short	0x0006
        /*0032*/ 	.short	0x002c
        /*0034*/ 	.byte	0x00, 0xf0, 0x11, 0x00


	//----- nvinfo : EIATTR_KPARAM_INFO
	.align		4
.L_19:
        /*0038*/ 	.byte	0x04, 0x17
        /*003a*/ 	.short	(.L_21 - .L_20)
.L_20:
        /*003c*/ 	.word	0x00000000
        /*0040*/ 	.short	0x0005
        /*0042*/ 	.short	0x0028
        /*0044*/ 	.byte	0x00, 0xf0, 0x11, 0x00


	//----- nvinfo : EIATTR_KPARAM_INFO
	.align		4
.L_21:
        /*0048*/ 	.byte	0x04, 0x17
        /*004a*/ 	.short	(.L_23 - .L_22)
.L_22:
        /*004c*/ 	.word	0x00000000
        /*0050*/ 	.short	0x0004
        /*0052*/ 	.short	0x0020
        /*0054*/ 	.byte	0x00, 0xf5, 0x21, 0x00


	//----- nvinfo : EIATTR_KPARAM_INFO
	.align		4
.L_23:
        /*0058*/ 	.byte	0x04, 0x17
        /*005a*/ 	.short	(.L_25 - .L_24)
.L_24:
        /*005c*/ 	.word	0x00000000
        /*0060*/ 	.short	0x0003
        /*0062*/ 	.short	0x0018
        /*0064*/ 	.byte	0x00, 0xf5, 0x21, 0x00


	//----- nvinfo : EIATTR_KPARAM_INFO
	.align		4
.L_25:
        /*0068*/ 	.byte	0x04, 0x17
        /*006a*/ 	.short	(.L_27 - .L_26)
.L_26:
        /*006c*/ 	.word	0x00000000
        /*0070*/ 	.short	0x0002
        /*0072*/ 	.short	0x0010
        /*0074*/ 	.byte	0x00, 0xf5, 0x21, 0x00


	//----- nvinfo : EIATTR_KPARAM_INFO
	.align		4
.L_27:
        /*0078*/ 	.byte	0x04, 0x17
        /*007a*/ 	.short	(.L_29 - .L_28)
.L_28:
        /*007c*/ 	.word	0x00000000
        /*0080*/ 	.short	0x0001
        /*0082*/ 	.short	0x0008
        /*0084*/ 	.byte	0x00, 0xf5, 0x21, 0x00


	//----- nvinfo : EIATTR_KPARAM_INFO
	.align		4
.L_29:
        /*0088*/ 	.byte	0x04, 0x17
        /*008a*/ 	.short	(.L_31 - .L_30)
.L_30:
        /*008c*/ 	.word	0x00000000
        /*0090*/ 	.short	0x0000
        /*0092*/ 	.short	0x0000
        /*0094*/ 	.byte	0x00, 0xf5, 0x21, 0x00


	//----- nvinfo : EIATTR_SPARSE_MMA_MASK
	.align		4
.L_31:
        /*0098*/ 	.byte	0x03, 0x50
        /*009a*/ 	.short	0x0000


	//----- nvinfo : EIATTR_MAXREG_COUNT
	.align		4
        /*009c*/ 	.byte	0x03, 0x1b
        /*009e*/ 	.short	0x00ff


	//----- nvinfo : EIATTR_MERCURY_ISA_VERSION
	.align		4
        /*00a0*/ 	.byte	0x03, 0x5f
        /*00a2*/ 	.short	0x0101


	//----- nvinfo : EIATTR_VRC_CTA_INIT_COUNT
	.align		4
        /*00a4*/ 	.byte	0x02, 0x4a
	.zero		1
	.zero		1


	//----- nvinfo : EIATTR_EXIT_INSTR_OFFSETS
	.align		4
        /*00a8*/ 	.byte	0x04, 0x1c
        /*00aa*/ 	.short	(.L_33 - .L_32)


	//   ....[0]....
.L_32:
        /*00ac*/ 	.word	0x00000170


	//   ....[1]....
        /*00b0*/ 	.word	0x00000e70


	//----- nvinfo : EIATTR_CRS_STACK_SIZE
	.align		4
.L_33:
        /*00b4*/ 	.byte	0x04, 0x1e
        /*00b6*/ 	.short	(.L_35 - .L_34)
.L_34:
        /*00b8*/ 	.word	0x00000000


	//----- nvinfo : EIATTR_CBANK_PARAM_SIZE
	.align		4
.L_35:
        /*00bc*/ 	.byte	0x03, 0x19
        /*00be*/ 	.short	0x0038


	//----- nvinfo : EIATTR_PARAM_CBANK
	.align		4
        /*00c0*/ 	.byte	0x04, 0x0a
        /*00c2*/ 	.short	(.L_37 - .L_36)
	.align		4
.L_36:
        /*00c4*/ 	.word	index@(.nv.constant0._Z10initializePdS_S_S_S_iiii)
        /*00c8*/ 	.short	0x0380
        /*00ca*/ 	.short	0x0038


	//----- nvinfo : EIATTR_SW_WAR
	.align		4
.L_37:
        /*00cc*/ 	.byte	0x04, 0x36
        /*00ce*/ 	.short	(.L_39 - .L_38)
.L_38:
        /*00d0*/ 	.word	0x00000008
.L_39:


//--------------------- .nv.info._Z22tricubic_interpolationPPdS_S_S_S_S_iiii --------------------------
	.section	.nv.info._Z22tricubic_interpolationPPdS_S_S_S_S_iiii,"",@"SHT_CUDA_INFO"
	.sectionflags	@""
	.align	4


	//----- nvinfo : EIATTR_CUDA_API_VERSION
	.align		4
        /*0000*/ 	.byte	0x04, 0x37
        /*0002*/ 	.short	(.L_41 - .L_40)
.L_40:
        /*0004*/ 	.word	0x00000082


	//----- nvinfo : EIATTR_KPARAM_INFO
	.align		4
.L_41:
        /*0008*/ 	.byte	0x04, 0x17
        /*000a*/ 	.short	(.L_43 - .L_42)
.L_42:
        /*000c*/ 	.word	0x00000000
        /*0010*/ 	.short	0x0009
        /*0012*/ 	.short	0x003c
        /*0014*/ 	.byte	0x00, 0xf0, 0x11, 0x00


	//----- nvinfo : EIATTR_KPARAM_INFO
	.align		4
.L_43:
        /*0018*/ 	.byte	0x04, 0x17
        /*001a*/ 	.short	(.L_45 - .L_44)
.L_44:
        /*001c*/ 	.word	0x00000000
        /*0020*/ 	.short	0x0008
        /*0022*/ 	.short	0x0038
        /*0024*/ 	.byte	0x00, 0xf0, 0x11, 0x00


	//----- nvinfo : EIATTR_KPARAM_INFO
	.align		4
.L_45:
        /*0028*/ 	.byte	0x04, 0x17
        /*002a*/ 	.short	(.L_47 - .L_46)
.L_46:
        /*002c*/ 	.word	0x00000000
        /*0030*/ 	.short	0x0007
        /*0032*/ 	.short	0x0034
        /*0034*/ 	.byte	0x00, 0xf0, 0x11, 0x00


	//----- nvinfo : EIATTR_KPARAM_INFO
	.align		4
.L_47:
        /*0038*/ 	.byte	0x04, 0x17
        /*003a*/ 	.short	(.L_49 - .L_48)
.L_48:
        /*003c*/ 	.word	0x00000000
        /*0040*/ 	.short	0x0006
        /*0042*/ 	.short	0x0030
        /*0044*/ 	.byte	0x00, 0xf0, 0x11, 0x00


	//----- nvinfo : EIATTR_KPARAM_INFO
	.align		4
.L_49:
        /*0048*/ 	.byte	0x04, 0x17
        /*004a*/ 	.short	(.L_51 - .L_50)
.L_50:
        /*004c*/ 	.word	0x00000000
        /*0050*/ 	.short	0x0005
        /*0052*/ 	.short	0x0028
        /*0054*/ 	.byte	0x00, 0xf5, 0x21, 0x00


	//----- nvinfo : EIATTR_KPARAM_INFO
	.align		4
.L_51:
        /*0058*/ 	.byte	0x04, 0x17
        /*005a*/ 	.short	(.L_53 - .L_52)
.L_52:
        /*005c*/ 	.word	0x00000000
        /*0060*/ 	.short	0x0004
        /*0062*/ 	.short	0x0020
        /*0064*/ 	.byte	0x00, 0xf5, 0x21, 0x00


	//----- nvinfo : EIATTR_KPARAM_INFO
	.align		4
.L_53:
        /*0068*/ 	.byte	0x04, 0x17
        /*006a*/ 	.short	(.L_55 - .L_54)
.L_54:
        /*006c*/ 	.word	0x00000000
        /*0070*/ 	.short	0x0003
        /*0072*/ 	.short	0x0018
        /*0074*/ 	.byte	0x00, 0xf5, 0x21, 0x00


	//----- nvinfo : EIATTR_KPARAM_INFO
	.align		4
.L_55:
        /*0078*/ 	.byte	0x04, 0x17
        /*007a*/ 	.short	(.L_57 - .L_56)
.L_56:
        /*007c*/ 	.word	0x00000000
        /*0080*/ 	.short	0x0002
        /*0082*/ 	.short	0x0010
        /*0084*/ 	.byte	0x00, 0xf5, 0x21, 0x00


	//----- nvinfo : EIATTR_KPARAM_INFO
	.align		4
.L_57:
        /*0088*/ 	.byte	0x04, 0x17
        /*008a*/ 	.short	(.L_59 - .L_58)
.L_58:
        /*008c*/ 	.word	0x00000000
        /*0090*/ 	.short	0x0001
        /*0092*/ 	.short	0x0008
        /*0094*/ 	.byte	0x00, 0xf5, 0x21, 0x00


	//----- nvinfo : EIATTR_KPARAM_INFO
	.align		4
.L_59:
        /*0098*/ 	.byte	0x04, 0x17
        /*009a*/ 	.short	(.L_61 - .L_60)
.L_60:
        /*009c*/ 	.word	0x00000000
        /*00a0*/ 	.short	0x0000
        /*00a2*/ 	.short	0x0000
        /*00a4*/ 	.byte	0x00, 0xf5, 0x21, 0x00


	//----- nvinfo : EIATTR_SPARSE_MMA_MASK
	.align		4
.L_61:
        /*00a8*/ 	.byte	0x03, 0x50
        /*00aa*/ 	.short	0x0000


	//----- nvinfo : EIATTR_MAXREG_COUNT
	.align		4
        /*00ac*/ 	.byte	0x03, 0x1b
        /*00ae*/ 	.short	0x00ff


	//----- nvinfo : EIATTR_MERCURY_ISA_VERSION
	.align		4
        /*00b0*/ 	.byte	0x03, 0x5f
        /*00b2*/ 	.short	0x0101


	//----- nvinfo : EIATTR_VRC_CTA_INIT_COUNT
	.align		4
        /*00b4*/ 	.byte	0x02, 0x4a
	.zero		1
	.zero		1


	//----- nvinfo : EIATTR_EXIT_INSTR_OFFSETS
	.align		4
        /*00b8*/ 	.byte	0x04, 0x1c
        /*00ba*/ 	.short	(.L_63 - .L_62)


	//   ....[0]....
.L_62:
        /*00bc*/ 	.word	0x00000170


	//   ....[1]....
        /*00c0*/ 	.word	0x00001ba0


	//----- nvinfo : EIATTR_CRS_STACK_SIZE
	.align		4
.L_63:
        /*00c4*/ 	.byte	0x04, 0x1e
        /*00c6*/ 	.short	(.L_65 - .L_64)
.L_64:
        /*00c8*/ 	.word	0x00000000


	//----- nvinfo : EIATTR_CBANK_PARAM_SIZE
	.align		4
.L_65:
        /*00cc*/ 	.byte	0x03, 0x19
        /*00ce*/ 	.short	0x0040


	//----- nvinfo : EIATTR_PARAM_CBANK
	.align		4
        /*00d0*/ 	.byte	0x04, 0x0a
        /*00d2*/ 	.short	(.L_67 - .L_66)
	.align		4
.L_66:
        /*00d4*/ 	.word	index@(.nv.constant0._Z22tricubic_interpolationPPdS_S_S_S_S_iiii)
        /*00d8*/ 	.short	0x0380
        /*00da*/ 	.short	0x0040


	//----- nvinfo : EIATTR_SW_WAR
	.align		4
.L_67:
        /*00dc*/ 	.byte	0x04, 0x36
        /*00de*/ 	.short	(.L_69 - .L_68)
.L_68:
        /*00e0*/ 	.word	0x00000008
.L_69:


//--------------------- .nv.callgraph             --------------------------
	.section	.nv.callgraph,"",@"SHT_CUDA_CALLGRAPH"
	.align	4
	.sectionentsize	8
	.align		4
        /*0000*/ 	.word	0x00000000
	.align		4
        /*0004*/ 	.word	0xffffffff
	.align		4
        /*0008*/ 	.word	0x00000000
	.align		4
        /*000c*/ 	.word	0xfffffffe
	.align		4
        /*0010*/ 	.word	0x00000000
	.align		4
        /*0014*/ 	.word	0xfffffffd
	.align		4
        /*0018*/ 	.word	0x00000000
	.align		4
        /*001c*/ 	.word	0xfffffffc


//--------------------- .text._Z10initializePdS_S_S_S_iiii --------------------------
	.section	.text._Z10initializePdS_S_S_S_iiii,"ax",@progbits
	.align	128
        .global         _Z10initializePdS_S_S_S_iiii
        .type           _Z10initializePdS_S_S_S_iiii,@function
        .size           _Z10initializePdS_S_S_S_iiii,(.L_x_4 - _Z10initializePdS_S_S_S_iiii)
        .other          _Z10initializePdS_S_S_S_iiii,@"STO_CUDA_ENTRY STV_DEFAULT"
_Z10initializePdS_S_S_S_iiii:
.text._Z10initializePdS_S_S_S_iiii:
[----:B------:R-:W-:Y:S01]  /*0000*/  LDC R1, c[0x0][0x37c] ;  /* 0x0000df00ff017b82 */ /* 0x000fe20000000800 */
[----:B------:R-:W0:Y:S07]  /*0010*/  LDCU UR6, c[0x0][0x368] ;  /* 0x00006d00ff0677ac */ /* 0x000e2e0008000800 */
[----:B------:R-:W1:Y:S01]  /*0020*/  LDC.64 R2, c[0x0][0x3b0] ;  /* 0x0000ec00ff027b82 */ /* 0x000e620000000a00 */
[----:B------:R-:W2:Y:S01]  /*0030*/  S2R R9, SR_CTAID.X ;  /* 0x0000000000097919 */ /* 0x000ea20000002500 */
[----:B0-----:R-:W0:Y:S01]  /*0040*/  I2F.U32.RP R0, UR6 ;  /* 0x0000000600007d06 */ /* 0x001e220008209000 */
[----:B------:R-:W-:-:S02]  /*0050*/  ISETP.NE.U32.AND P2, PT, RZ, UR6, PT ;  /* 0x00000006ff007c0c */ /* 0x000fc4000bf45070 */
[----:B-1----:R-:W-:-:S05]  /*0060*/  ISETP.GE.AND P3, PT, R3, 0x1, PT ;  /* 0x000000010300780c */ /* 0x002fca0003f66270 */
[----:B0-----:R-:W0:Y:S02]  /*0070*/  MUFU.RCP R0, R0 ;  /* 0x0000000000007308 */ /* 0x001e240000001000 */
[----:B0-----:R-:W-:-:S06]  /*0080*/  VIADD R4, R0, 0xffffffe ;  /* 0x0ffffffe00047836 */ /* 0x001fcc0000000000 */
[----:B------:R0:W1:Y:S02]  /*0090*/  F2I.FTZ.U32.TRUNC.NTZ R5, R4 ;  /* 0x0000000400057305 */ /* 0x000064000021f000 */
[----:B0-----:R-:W-:Y:S02]  /*00a0*/  IMAD.MOV.U32 R4, RZ, RZ, RZ ;  /* 0x000000ffff047224 */ /* 0x001fe400078e00ff */
[----:B-1----:R-:W-:-:S04]  /*00b0*/  IMAD.MOV R7, RZ, RZ, -R5 ;  /* 0x000000ffff077224 */ /* 0x002fc800078e0a05 */
[----:B------:R-:W-:-:S04]  /*00c0*/  IMAD R7, R7, UR6, RZ ;  /* 0x0000000607077c24 */ /* 0x000fc8000f8e02ff */
[----:B------:R-:W-:-:S06]  /*00d0*/  IMAD.HI.U32 R5, R5, R7, R4 ;  /* 0x0000000705057227 */ /* 0x000fcc00078e0004 */
[----:B------:R-:W-:-:S04]  /*00e0*/  IMAD.HI.U32 R6, R5, R2, RZ ;  /* 0x0000000205067227 */ /* 0x000fc800078e00ff */
[----:B------:R-:W-:-:S04]  /*00f0*/  IMAD.MOV R5, RZ, RZ, -R6 ;  /* 0x000000ffff057224 */ /* 0x000fc800078e0a06 */
[----:B------:R-:W-:-:S05]  /*0100*/  IMAD R2, R5, UR6, R2 ;  /* 0x0000000605027c24 */ /* 0x000fca000f8e0202 */
[----:B------:R-:W-:-:S13]  /*0110*/  ISETP.GE.U32.AND P0, PT, R2, UR6, PT ;  /* 0x0000000602007c0c */ /* 0x000fda000bf06070 */
[----:B------:R-:W-:Y:S02]  /*0120*/  @P0 VIADD R2, R2, -UR6 ;  /* 0x8000000602020c36 */ /* 0x000fe40008000000 */
[----:B------:R-:W-:-:S03]  /*0130*/  @P0 VIADD R6, R6, 0x1 ;  /* 0x0000000106060836 */ /* 0x000fc60000000000 */
[----:B------:R-:W-:-:S13]  /*0140*/  ISETP.GE.U32.AND P1, PT, R2, UR6, PT ;  /* 0x0000000602007c0c */ /* 0x000fda000bf26070 */
[----:B------:R-:W-:Y:S01]  /*0150*/  @P1 VIADD R6, R6, 0x1 ;  /* 0x0000000106061836 */ /* 0x000fe20000000000 */
[----:B------:R-:W-:Y:S01]  /*0160*/  @!P2 LOP3.LUT R6, RZ, UR6, RZ, 0x33, !PT ;  /* 0x00000006ff06ac12 */ /* 0x000fe2000f8e33ff */
[----:B--2---:R-:W-:Y:S06]  /*0170*/  @!P3 EXIT ;  /* 0x000000000000b94d */ /* 0x004fec0003800000 */
[----:B------:R-:W0:Y:S01]  /*0180*/  I2F.U32.RP R0, R6 ;  /* 0x0000000600007306 */ /* 0x000e220000209000 */
[----:B------:R-:W1:Y:S01]  /*0190*/  S2UR UR5, SR_CTAID.Y ;  /* 0x00000000000579c3 */ /* 0x000e620000002600 */
[----:B------:R-:W-:Y:S01]  /*01a0*/  IMAD.MOV R7, RZ, RZ, -R6 ;  /* 0x000000ffff077224 */ /* 0x000fe200078e0a06 */
[----:B------:R-:W2:Y:S01]  /*01b0*/  S2R R2, SR_TID.Z ;  /* 0x0000000000027919 */ /* 0x000ea20000002300 */
[----:B------:R-:W-:Y:S01]  /*01c0*/  ISETP.NE.U32.AND P2, PT, R6, RZ, PT ;  /* 0x000000ff0600720c */ /* 0x000fe20003f45070 */
[----:B------:R-:W3:Y:S01]  /*01d0*/  LDCU.64 UR10, c[0x0][0x3a8] ;  /* 0x00007500ff0a77ac */ /* 0x000ee20008000a00 */
[----:B------:R-:W4:Y:S01]  /*01e0*/  S2R R11, SR_TID.Y ;  /* 0x00000000000b7919 */ /* 0x000f220000002200 */
[----:B------:R-:W5:Y:S01]  /*01f0*/  LDCU UR4, c[0x0][0x360] ;  /* 0x00006c00ff0477ac */ /* 0x000f620008000800 */
[----:B------:R-:W4:Y:S01]  /*0200*/  LDCU UR7, c[0x0][0x364] ;  /* 0x00006c80ff0777ac */ /* 0x000f220008000800 */
[----:B0-----:R-:W0:Y:S01]  /*0210*/  MUFU.RCP R0, R0 ;  /* 0x0000000000007308 */ /* 0x001e220000001000 */
[----:B------:R-:W1:Y:S01]  /*0220*/  LDCU.64 UR8, c[0x0][0x358] ;  /* 0x00006b00ff0877ac */ /* 0x000e620008000a00 */
[----:B------:R-:W1:Y:S01]  /*0230*/  LDCU.128 UR12, c[0x0][0x380] ;  /* 0x00007000ff0c77ac */ /* 0x000e620008000c00 */
[----:B0-----:R-:W-:-:S02]  /*0240*/  IADD3 R4, PT, PT, R0, 0xffffffe, RZ ;  /* 0x0ffffffe00047810 */ /* 0x001fc40007ffe0ff */
[----:B------:R-:W5:Y:S03]  /*0250*/  S2R R0, SR_TID.X ;  /* 0x0000000000007919 */ /* 0x000f660000002100 */
[----:B------:R0:W3:Y:S02]  /*0260*/  F2I.FTZ.U32.TRUNC.NTZ R5, R4 ;  /* 0x0000000400057305 */ /* 0x0000e4000021f000 */
[----:B0-----:R-:W-:Y:S02]  /*0270*/  IMAD.MOV.U32 R4, RZ, RZ, RZ ;  /* 0x000000ffff047224 */ /* 0x001fe400078e00ff */
[----:B---3--:R-:W-:-:S04]  /*0280*/  IMAD R7, R7, R5, RZ ;  /* 0x0000000507077224 */ /* 0x008fc800078e02ff */
[----:B------:R-:W-:-:S06]  /*0290*/  IMAD.HI.U32 R5, R5, R7, R4 ;  /* 0x0000000705057227 */ /* 0x000fcc00078e0004 */
[----:B-1----:R-:W-:-:S04]  /*02a0*/  IMAD.HI.U32 R5, R5, UR5, RZ ;  /* 0x0000000505057c27 */ /* 0x002fc8000f8e00ff */
[----:B------:R-:W-:Y:S02]  /*02b0*/  IMAD.MOV R7, RZ, RZ, -R5 ;  /* 0x000000ffff077224 */ /* 0x000fe400078e0a05 */
[----:B-----5:R-:W-:Y:S01]  /*02c0*/  IMAD R0, R9, UR4, R0 ;  /* 0x0000000409007c24 */ /* 0x020fe2000f8e0200 */
[----:B------:R-:W-:Y:S01]  /*02d0*/  UIADD3 UR4, UPT, UPT, UR10, 0x3, URZ ;  /* 0x000000030a047890 */ /* 0x000fe2000fffe0ff */
[----:B------:R-:W-:Y:S02]  /*02e0*/  IMAD R7, R6, R7, UR5 ;  /* 0x0000000506077e24 */ /* 0x000fe4000f8e0207 */
[----:B------:R-:W-:Y:S01]  /*02f0*/  IMAD R23, R0, R3, RZ ;  /* 0x0000000300177224 */ /* 0x000fe200078e02ff */
[----:B------:R-:W-:Y:S02]  /*0300*/  UIMAD UR4, UR4, UR11, URZ ;  /* 0x0000000b040472a4 */ /* 0x000fe4000f8e02ff */
[----:B------:R-:W-:Y:S02]  /*0310*/  ISETP.GE.U32.AND P0, PT, R7, R6, PT ;  /* 0x000000060700720c */ /* 0x000fe40003f06070 */
[----:B------:R-:W-:-:S11]  /*0320*/  UIMAD UR4, UR10, 0x3, UR4 ;  /* 0x000000030a0478a4 */ /* 0x000fd6000f8e0204 */
[----:B------:R-:W-:Y:S02]  /*0330*/  @P0 IMAD.IADD R7, R7, 0x1, -R6 ;  /* 0x0000000107070824 */ /* 0x000fe400078e0a06 */
[----:B------:R-:W-:-:S03]  /*0340*/  @P0 VIADD R5, R5, 0x1 ;  /* 0x0000000105050836 */ /* 0x000fc60000000000 */
[----:B------:R-:W-:-:S13]  /*0350*/  ISETP.GE.U32.AND P1, PT, R7, R6, PT ;  /* 0x000000060700720c */ /* 0x000fda0003f26070 */
[----:B------:R-:W-:Y:S01]  /*0360*/  @P1 VIADD R5, R5, 0x1 ;  /* 0x0000000105051836 */ /* 0x000fe20000000000 */
[----:B------:R-:W-:-:S04]  /*0370*/  @!P2 LOP3.LUT R5, RZ, R6, RZ, 0x33, !PT ;  /* 0x00000006ff05a212 */ /* 0x000fc800078e33ff */
[C---:B------:R-:W-:Y:S01]  /*0380*/  IADD3 R7, PT, PT, -R5.reuse, RZ, RZ ;  /* 0x000000ff05077210 */ /* 0x040fe20007ffe1ff */
[----:B--2---:R-:W-:-:S04]  /*0390*/  IMAD R5, R5, UR6, R2 ;  /* 0x0000000605057c24 */ /* 0x004fc8000f8e0202 */
[----:B------:R-:W-:Y:S01]  /*03a0*/  IMAD R6, R6, R7, UR5 ;  /* 0x0000000506067e24 */ /* 0x000fe2000f8e0207 */
[----:B------:R-:W-:-:S03]  /*03b0*/  UIADD3 UR5, UPT, UPT, UR11, UR10, URZ ;  /* 0x0000000a0b057290 */ /* 0x000fc6000fffe0ff */
[----:B----4-:R-:W-:-:S04]  /*03c0*/  IMAD R6, R6, UR7, R11 ;  /* 0x0000000706067c24 */ /* 0x010fc8000f8e020b */
[C-C-:B------:R-:W-:Y:S02]  /*03d0*/  IMAD R0, R5.reuse, UR5, R6.reuse ;  /* 0x0000000505007c24 */ /* 0x140fe4000f8e0206 */
[C---:B------:R-:W-:Y:S02]  /*03e0*/  IMAD R20, R5.reuse, UR11, R6 ;  /* 0x0000000b05147c24 */ /* 0x040fe4000f8e0206 */
[----:B------:R-:W-:Y:S02]  /*03f0*/  IMAD R21, R5, 0x3, R0 ;  /* 0x0000000305157824 */ /* 0x000fe400078e0200 */
[----:B------:R-:W-:-:S07]  /*0400*/  IMAD.IADD R0, R23, 0x1, R3 ;  /* 0x0000000117007824 */ /* 0x000fce00078e0203 */
.L_x_0:
[----:B-1----:R-:W-:Y:S01]  /*0410*/  IMAD R7, R20, UR10, R23 ;  /* 0x0000000a14077c24 */ /* 0x002fe2000f8e0217 */
[----:B------:R-:W0:Y:S01]  /*0420*/  LDC.64 R26, c[0x0][0x390] ;  /* 0x0000e400ff1a7b82 */ /* 0x000e220000000a00 */
[----:B------:R-:W-:Y:S01]  /*0430*/  IMAD.U32 R5, RZ, RZ, UR10 ;  /* 0x0000000aff057e24 */ /* 0x000fe2000f8e00ff */
[----:B------:R-:W-:Y:S01]  /*0440*/  USHF.R.S32.HI UR5, URZ, 0x1f, UR10 ;  /* 0x0000001fff057899 */ /* 0x000fe2000801140a */
[----:B------:R-:W-:Y:S02]  /*0450*/  IMAD R29, R21, 0x3, R7 ;  /* 0x00000003151d7824 */ /* 0x000fe400078e0207 */
[----:B------:R-:W-:Y:S02]  /*0460*/  HFMA2 R41, -RZ, RZ, 1.9306640625, -0.0027332305908203125 ;  /* 0x3fb99999ff297431 */ /* 0x000fe400000001ff */
[----:B------:R-:W-:Y:S02]  /*0470*/  IMAD.U32 R43, RZ, RZ, UR4 ;  /* 0x00000004ff2b7e24 */ /* 0x000fe4000f8e00ff */
[----:B------:R-:W-:Y:S01]  /*0480*/  VIADD R2, R29, UR10 ;  /* 0x0000000a1d027c36 */ /* 0x000fe20008000000 */
[----:B------:R-:W1:Y:S01]  /*0490*/  LDC.64 R32, c[0x0][0x398] ;  /* 0x0000e600ff207b82 */ /* 0x000e620000000a00 */
[----:B------:R-:W-:-:S02]  /*04a0*/  IMAD.U32 R12, RZ, RZ, UR10 ;  /* 0x0000000aff0c7e24 */ /* 0x000fc4000f8e00ff */
[----:B------:R-:W-:Y:S01]  /*04b0*/  IMAD.U32 R14, RZ, RZ, UR10 ;  /* 0x0000000aff0e7e24 */ /* 0x000fe2000f8e00ff */
[----:B------:R-:W-:Y:S01]  /*04c0*/  IADD3 R5, P0, P1, R2, 0x3, R5 ;  /* 0x0000000302057810 */ /* 0x000fe2000791e005 */
[----:B------:R-:W-:Y:S01]  /*04d0*/  IMAD.MOV.U32 R34, RZ, RZ, -0x66666666 ;  /* 0x9999999aff227424 */ /* 0x000fe200078e00ff */
[----:B------:R-:W-:Y:S01]  /*04e0*/  SHF.R.S32.HI R2, RZ, 0x1f, R2 ;  /* 0x0000001fff027819 */ /* 0x000fe20000011402 */
[----:B------:R-:W-:Y:S01]  /*04f0*/  IMAD.MOV.U32 R35, RZ, RZ, 0x3fc99999 ;  /* 0x3fc99999ff237424 */ /* 0x000fe200078e00ff */
[----:B------:R-:W2:Y:S01]  /*0500*/  LDC.64 R30, c[0x0][0x3a0] ;  /* 0x0000e800ff1e7b82 */ /* 0x000ea20000000a00 */
[----:B------:R-:W-:Y:S01]  /*0510*/  IMAD.MOV.U32 R36, RZ, RZ, 0x33333334 ;  /* 0x33333334ff247424 */ /* 0x000fe200078e00ff */
[----:B------:R-:W-:Y:S01]  /*0520*/  IADD3.X R8, PT, PT, R2, UR5, RZ, P0, P1 ;  /* 0x0000000502087c10 */ /* 0x000fe200087e24ff */
[----:B------:R-:W-:Y:S01]  /*0530*/  IMAD.MOV.U32 R37, RZ, RZ, 0x3fd33333 ;  /* 0x3fd33333ff257424 */ /* 0x000fe200078e00ff */
[C---:B------:R-:W-:Y:S01]  /*0540*/  IADD3 R3, P1, PT, R5.reuse, UR10, RZ ;  /* 0x0000000a05037c10 */ /* 0x040fe2000ff3e0ff */
[----:B------:R-:W-:Y:S01]  /*0550*/  IMAD.MOV.U32 R38, RZ, RZ, -0x66666666 ;  /* 0x9999999aff267424 */ /* 0x000fe200078e00ff */
[----:B------:R-:W-:Y:S01]  /*0560*/  LEA R4, P0, R5, UR12, 0x3 ;  /* 0x0000000c05047c11 */ /* 0x000fe2000f8018ff */
[----:B------:R-:W-:Y:S01]  /*0570*/  IMAD.MOV.U32 R39, RZ, RZ, 0x3fd99999 ;  /* 0x3fd99999ff277424 */ /* 0x000fe200078e00ff */
[----:B------:R-:W-:Y:S01]  /*0580*/  IADD3.X R6, PT, PT, R8, UR5, RZ, P1, !PT ;  /* 0x0000000508067c10 */ /* 0x000fe20008ffe4ff */
[----:B0-----:R-:W-:Y:S01]  /*0590*/  IMAD.WIDE R26, R7, 0x8, R26 ;  /* 0x00000008071a7825 */ /* 0x001fe200078e021a */
[----:B------:R-:W-:Y:S01]  /*05a0*/  LEA R2, P1, R3, UR12, 0x3 ;  /* 0x0000000c03027c11 */ /* 0x000fe2000f8218ff */
[----:B------:R-:W0:Y:S01]  /*05b0*/  LDC.64 R24, c[0x0][0x380] ;  /* 0x0000e000ff187b82 */ /* 0x000e220000000a00 */
[----:B------:R-:W-:Y:S01]  /*05c0*/  LEA.HI.X R5, R5, UR13, R8, 0x3, P0 ;  /* 0x0000000d05057c11 */ /* 0x000fe200080f1c08 */
[----:B------:R-:W-:Y:S01]  /*05d0*/  IMAD.U32 R8, RZ, RZ, UR10 ;  /* 0x0000000aff087e24 */ /* 0x000fe2000f8e00ff */
[----:B------:R-:W-:Y:S01]  /*05e0*/  LEA.HI.X R3, R3, UR13, R6, 0x3, P1 ;  /* 0x0000000d03037c11 */ /* 0x000fe200088f1c06 */
[----:B------:R-:W-:Y:S01]  /*05f0*/  IMAD R6, R20, UR10, R23 ;  /* 0x0000000a14067c24 */ /* 0x000fe2000f8e0217 */
[----:B------:R0:W-:Y:S01]  /*0600*/  STG.E.64 desc[UR8][R26.64], R34 ;  /* 0x000000221a007986 */ /* 0x0001e2000c101b08 */
[----:B-1----:R-:W-:-:S04]  /*0610*/  IMAD.WIDE R32, R7, 0x8, R32 ;  /* 0x0000000807207825 */ /* 0x002fc800078e0220 */
[----:B------:R-:W-:Y:S01]  /*0620*/  IMAD.U32 R42, RZ, RZ, UR4 ;  /* 0x00000004ff2a7e24 */ /* 0x000fe2000f8e00ff */
[----:B------:R-:W-:Y:S01]  /*0630*/  STG.E.64 desc[UR8][R32.64], R36 ;  /* 0x0000002420007986 */ /* 0x000fe2000c101b08 */
[----:B------:R-:W-:Y:S02]  /*0640*/  IMAD.U32 R44, RZ, RZ, UR10 ;  /* 0x0000000aff2c7e24 */ /* 0x000fe4000f8e00ff */
[----:B--2---:R-:W-:-:S04]  /*0650*/  IMAD.WIDE R30, R7, 0x8, R30 ;  /* 0x00000008071e7825 */ /* 0x004fc800078e021e */
[----:B------:R-:W-:Y:S01]  /*0660*/  IMAD R7, R21, 0x3, R6 ;  /* 0x0000000315077824 */ /* 0x000fe200078e0206 */
[----:B------:R-:W-:Y:S01]  /*0670*/  IADD3 R6, PT, PT, R29, UR4, RZ ;  /* 0x000000041d067c10 */ /* 0x000fe2000fffe0ff */
[----:B------:R1:W-:Y:S01]  /*0680*/  STG.E.64 desc[UR8][R30.64], R38 ;  /* 0x000000261e007986 */ /* 0x0003e2000c101b08 */
[----:B------:R-:W-:Y:S02]  /*0690*/  IMAD.MOV.U32 R40, RZ, RZ, -0x66666666 ;  /* 0x9999999aff287424 */ /* 0x000fe400078e00ff */
[----:B------:R-:W-:Y:S01]  /*06a0*/  VIADD R7, R7, UR4 ;  /* 0x0000000407077c36 */ /* 0x000fe20008000000 */
[C---:B------:R-:W-:Y:S01]  /*06b0*/  IADD3 R43, PT, PT, R6.reuse, 0x9, R43 ;  /* 0x00000009062b7810 */ /* 0x040fe20007ffe02b */
[----:B------:R-:W-:Y:S01]  /*06c0*/  VIADD R23, R23, 0x1 ;  /* 0x0000000117177836 */ /* 0x000fe20000000000 */
[----:B------:R-:W-:Y:S02]  /*06d0*/  IADD3 R9, P0, PT, R6, UR10, RZ ;  /* 0x0000000a06097c10 */ /* 0x000fe4000ff1e0ff */
[----:B------:R-:W-:Y:S01]  /*06e0*/  IADD3 R13, PT, PT, R7, UR10, RZ ;  /* 0x0000000a070d7c10 */ /* 0x000fe2000fffe0ff */
[C---:B0-----:R-:W-:Y:S01]  /*06f0*/  IMAD.WIDE R26, R43.reuse, 0x8, R24 ;  /* 0x000000082b1a7825 */ /* 0x041fe200078e0218 */
[----:B------:R-:W-:-:S02]  /*0700*/  IADD3 R11, P1, P2, R43, 0x3, R8 ;  /* 0x000000032b0b7810 */ /* 0x000fc40007a3e008 */
[----:B------:R-:W-:Y:S02]  /*0710*/  LEA.HI.X.SX32 R28, R6, UR5, 0x1, P0 ;  /* 0x00000005061c7c11 */ /* 0x000fe400080f0eff */
[----:B------:R-:W-:Y:S01]  /*0720*/  SHF.R.S32.HI R7, RZ, 0x1f, R43 ;  /* 0x0000001fff077819 */ /* 0x000fe2000001142b */
[----:B-1----:R-:W-:Y:S01]  /*0730*/  IMAD.U32 R30, RZ, RZ, UR10 ;  /* 0x0000000aff1e7e24 */ /* 0x002fe2000f8e00ff */
[----:B------:R-:W-:Y:S02]  /*0740*/  LEA R6, P3, R13, UR14, 0x3 ;  /* 0x0000000e0d067c11 */ /* 0x000fe4000f8618ff */
[----:B------:R-:W-:Y:S02]  /*0750*/  IADD3 R9, P0, PT, R9, 0x3, RZ ;  /* 0x0000000309097810 */ /* 0x000fe40007f1e0ff */
[----:B------:R-:W-:Y:S02]  /*0760*/  IADD3.X R22, PT, PT, R7, UR5, RZ, P1, P2 ;  /* 0x0000000507167c10 */ /* 0x000fe40008fe44ff */
[--C-:B------:R-:W-:Y:S01]  /*0770*/  LEA.HI.X R7, R13, UR15, R28.reuse, 0x3, P3 ;  /* 0x0000000f0d077c11 */ /* 0x100fe200098f1c1c */
[----:B------:R-:W-:Y:S01]  /*0780*/  IMAD.X R28, RZ, RZ, R28, P0 ;  /* 0x000000ffff1c7224 */ /* 0x000fe200000e061c */
[----:B------:R-:W-:-:S02]  /*0790*/  LEA R8, P0, R9, UR12, 0x3 ;  /* 0x0000000c09087c11 */ /* 0x000fc4000f8018ff */
[C---:B------:R-:W-:Y:S02]  /*07a0*/  IADD3 R13, P2, P3, R9.reuse, 0x3, R12 ;  /* 0x00000003090d7810 */ /* 0x040fe40007b5e00c */
[----:B------:R-:W-:Y:S02]  /*07b0*/  LEA.HI.X R9, R9, UR13, R28, 0x3, P0 ;  /* 0x0000000d09097c11 */ /* 0x000fe400080f1c1c */
[----:B------:R-:W-:Y:S02]  /*07c0*/  IADD3.X R28, PT, PT, R28, UR5, RZ, P2, P3 ;  /* 0x000000051c1c7c10 */ /* 0x000fe400097e64ff */
[C---:B------:R-:W-:Y:S02]  /*07d0*/  LEA R12, P0, R13.reuse, UR12, 0x3 ;  /* 0x0000000c0d0c7c11 */ /* 0x040fe4000f8018ff */
[----:B------:R-:W-:Y:S02]  /*07e0*/  IADD3 R17, P2, PT, R13, UR10, RZ ;  /* 0x0000000a0d117c10 */ /* 0x000fe4000ff5e0ff */
[----:B------:R-:W-:-:S02]  /*07f0*/  LEA R10, P1, R11, UR12, 0x3 ;  /* 0x0000000c0b0a7c11 */ /* 0x000fc4000f8218ff */
[----:B------:R-:W-:Y:S02]  /*0800*/  LEA.HI.X R13, R13, UR13, R28, 0x3, P0 ;  /* 0x0000000d0d0d7c11 */ /* 0x000fe400080f1c1c */
[----:B------:R-:W-:Y:S02]  /*0810*/  IADD3 R15, P4, P5, R11, 0x3, R14 ;  /* 0x000000030b0f7810 */ /* 0x000fe40007d9e00e */
[----:B------:R-:W-:Y:S02]  /*0820*/  IADD3.X R28, PT, PT, R28, UR5, RZ, P2, !PT ;  /* 0x000000051c1c7c10 */ /* 0x000fe400097fe4ff */
[----:B------:R-:W-:Y:S02]  /*0830*/  LEA R16, P0, R17, UR12, 0x3 ;  /* 0x0000000c11107c11 */ /* 0x000fe4000f8018ff */
[----:B------:R-:W-:Y:S02]  /*0840*/  LEA.HI.X R11, R11, UR13, R22, 0x3, P1 ;  /* 0x0000000d0b0b7c11 */ /* 0x000fe400088f1c16 */
[----:B------:R-:W-:-:S02]  /*0850*/  IADD3.X R22, PT, PT, R22, UR5, RZ, P4, P5 ;  /* 0x0000000516167c10 */ /* 0x000fc4000a7ea4ff */
[----:B------:R-:W-:Y:S02]  /*0860*/  LEA R14, P1, R15, UR12, 0x3 ;  /* 0x0000000c0f0e7c11 */ /* 0x000fe4000f8218ff */
[----:B------:R-:W-:Y:S02]  /*0870*/  LEA.HI.X R17, R17, UR13, R28, 0x3, P0 ;  /* 0x0000000d11117c11 */ /* 0x000fe400080f1c1c */
[C---:B------:R-:W-:Y:S02]  /*0880*/  IADD3 R19, P3, PT, R15.reuse, UR10, RZ ;  /* 0x0000000a0f137c10 */ /* 0x040fe4000ff7e0ff */
[----:B------:R-:W-:Y:S02]  /*0890*/  MOV R28, UR4 ;  /* 0x00000004001c7c02 */ /* 0x000fe40008000f00 */
[----:B------:R-:W-:Y:S02]  /*08a0*/  LEA.HI.X R15, R15, UR13, R22, 0x3, P1 ;  /* 0x0000000d0f0f7c11 */ /* 0x000fe400088f1c16 */
[----:B------:R-:W-:-:S02]  /*08b0*/  IADD3.X R22, PT, PT, R22, UR5, RZ, P3, !PT ;  /* 0x0000000516167c10 */ /* 0x000fc40009ffe4ff */
[----:B------:R-:W-:Y:S02]  /*08c0*/  LEA R18, P1, R19, UR12, 0x3 ;  /* 0x0000000c13127c11 */ /* 0x000fe4000f8218ff */
[----:B------:R-:W-:Y:S01]  /*08d0*/  IADD3 R45, PT, PT, R43, 0x9, R28 ;  /* 0x000000092b2d7810 */ /* 0x000fe20007ffe01c */
[----:B------:R-:W-:Y:S01]  /*08e0*/  IMAD.WIDE R28, R29, 0x8, R24 ;  /* 0x000000081d1c7825 */ /* 0x000fe200078e0218 */
[----:B------:R-:W-:Y:S02]  /*08f0*/  LEA.HI.X R19, R19, UR13, R22, 0x3, P1 ;  /* 0x0000000d13137c11 */ /* 0x000fe400088f1c16 */
[C---:B------:R-:W-:Y:S01]  /*0900*/  IADD3 R37, P0, P1, R45.reuse, 0x3, R30 ;  /* 0x000000032d257810 */ /* 0x040fe2000791e01e */
[----:B------:R-:W-:Y:S01]  /*0910*/  IMAD.WIDE R32, R45, 0x8, R24 ;  /* 0x000000082d207825 */ /* 0x000fe200078e0218 */
[----:B------:R-:W-:Y:S01]  /*0920*/  SHF.R.S32.HI R45, RZ, 0x1f, R45 ;  /* 0x0000001fff2d7819 */ /* 0x000fe2000001142d */
[----:B------:R-:W-:Y:S02]  /*0930*/  STG.E.64 desc[UR8][R28.64], R40 ;  /* 0x000000281c007986 */ /* 0x000fe4000c101b08 */
[----:B------:R-:W-:Y:S01]  /*0940*/  IMAD.U32 R22, RZ, RZ, UR10 ;  /* 0x0000000aff167e24 */ /* 0x000fe2000f8e00ff */
[----:B------:R-:W-:Y:S01]  /*0950*/  IADD3.X R36, PT, PT, R45, UR5, RZ, P0, P1 ;  /* 0x000000052d247c10 */ /* 0x000fe200087e24ff */
[----:B------:R-:W-:Y:S01]  /*0960*/  IMAD.WIDE R34, R42, 0x8, R28 ;  /* 0x000000082a227825 */ /* 0x000fe200078e021c */
[----:B------:R-:W-:-:S02]  /*0970*/  LEA R24, P0, R37, UR12, 0x3 ;  /* 0x0000000c25187c11 */ /* 0x000fc4000f8018ff */
[C---:B------:R-:W-:Y:S01]  /*0980*/  IADD3 R22, P1, P2, R37.reuse, 0x3, R22 ;  /* 0x0000000325167810 */ /* 0x040fe20007a3e016 */
[----:B------:R-:W-:Y:S01]  /*0990*/  IMAD.WIDE R30, R44, 0x8, R28 ;  /* 0x000000082c1e7825 */ /* 0x000fe200078e021c */
[----:B------:R-:W-:Y:S01]  /*09a0*/  LEA.HI.X R25, R37, UR13, R36, 0x3, P0 ;  /* 0x0000000d25197c11 */ /* 0x000fe200080f1c24 */
[----:B------:R-:W-:Y:S01]  /*09b0*/  STG.E.64 desc[UR8][R34.64+0x48], R40 ;  /* 0x0000482822007986 */ /* 0x000fe2000c101b08 */
[----:B------:R-:W-:Y:S01]  /*09c0*/  IADD3.X R37, PT, PT, R36, UR5, RZ, P1, P2 ;  /* 0x0000000524257c10 */ /* 0x000fe20008fe44ff */
[----:B------:R-:W-:Y:S01]  /*09d0*/  IMAD.MOV.U32 R43, RZ, RZ, 0x3fb99999 ;  /* 0x3fb99999ff2b7424 */ /* 0x000fe200078e00ff */
[C---:B------:R-:W-:Y:S01]  /*09e0*/  IADD3 R39, P1, PT, R22.reuse, UR10, RZ ;  /* 0x0000000a16277c10 */ /* 0x040fe2000ff3e0ff */
[----:B------:R-:W-:Y:S01]  /*09f0*/  STG.E.64 desc[UR8][R26.64+0x48], R40 ;  /* 0x000048281a007986 */ /* 0x000fe2000c101b08 */
[----:B------:R-:W-:Y:S02]  /*0a00*/  LEA R36, P0, R22, UR12, 0x3 ;  /* 0x0000000c16247c11 */ /* 0x000fe4000f8018ff */
[----:B------:R-:W-:Y:S01]  /*0a10*/  IADD3.X R42, PT, PT, R37, UR5, RZ, P1, !PT ;  /* 0x00000005252a7c10 */ /* 0x000fe20008ffe4ff */
[----:B------:R-:W-:Y:S01]  /*0a20*/  STG.E.64 desc[UR8][R32.64+0x48], R40 ;  /* 0x0000482820007986 */ /* 0x000fe2000c101b08 */
[----:B------:R-:W-:-:S02]  /*0a30*/  LEA R38, P1, R39, UR12, 0x3 ;  /* 0x0000000c27267c11 */ /* 0x000fc4000f8218ff */
[----:B------:R-:W-:Y:S01]  /*0a40*/  LEA.HI.X R37, R22, UR13, R37, 0x3, P0 ;  /* 0x0000000d16257c11 */ /* 0x000fe200080f1c25 */
[----:B------:R-:W-:Y:S01]  /*0a50*/  STG.E.64 desc[UR8][R30.64+0x18], R40 ;  /* 0x000018281e007986 */ /* 0x000fe2000c101b08 */
[----:B------:R-:W-:Y:S01]  /*0a60*/  LEA.HI.X R39, R39, UR13, R42, 0x3, P1 ;  /* 0x0000000d27277c11 */ /* 0x000fe200088f1c2a */
[----:B------:R-:W-:Y:S01]  /*0a70*/  IMAD.MOV.U32 R42, RZ, RZ, -0x66666666 ;  /* 0x9999999aff2a7424 */ /* 0x000fe200078e00ff */
[----:B------:R-:W-:Y:S01]  /*0a80*/  ISETP.GE.AND P0, PT, R23, R0, PT ;  /* 0x000000001700720c */ /* 0x000fe20003f06270 */
[----:B------:R-:W-:Y:S04]  /*0a90*/  STG.E.64 desc[UR8][R8.64+0x48], R40 ;  /* 0x0000482808007986 */ /* 0x000fe8000c101b08 */
[----:B------:R-:W-:Y:S04]  /*0aa0*/  STG.E.64 desc[UR8][R10.64+0x48], R40 ;  /* 0x000048280a007986 */ /* 0x000fe8000c101b08 */
[----:B------:R-:W-:Y:S04]  /*0ab0*/  STG.E.64 desc[UR8][R24.64+0x48], R40 ;  /* 0x0000482818007986 */ /* 0x000fe8000c101b08 */
[----:B------:R0:W-:Y:S04]  /*0ac0*/  STG.E.64 desc[UR8][R4.64+0x18], R40 ;  /* 0x0000182804007986 */ /* 0x0001e8000c101b08 */
[----:B------:R1:W-:Y:S04]  /*0ad0*/  STG.E.64 desc[UR8][R12.64+0x48], R42 ;  /* 0x0000482a0c007986 */ /* 0x0003e8000c101b08 */
[----:B------:R1:W-:Y:S04]  /*0ae0*/  STG.E.64 desc[UR8][R14.64+0x48], R42 ;  /* 0x0000482a0e007986 */ /* 0x0003e8000c101b08 */
[----:B------:R1:W-:Y:S01]  /*0af0*/  STG.E.64 desc[UR8][R36.64+0x48], R42 ;  /* 0x0000482a24007986 */ /* 0x0003e2000c101b08 */
[----:B0-----:R-:W-:-:S03]  /*0b00*/  IMAD.MOV.U32 R41, RZ, RZ, 0x3ff19999 ;  /* 0x3ff19999ff297424 */ /* 0x001fc600078e00ff */
[----:B------:R1:W-:Y:S04]  /*0b10*/  STG.E.64 desc[UR8][R2.64+0x30], R42 ;  /* 0x0000302a02007986 */ /* 0x0003e8000c101b08 */
        /* <DEDUP_REMOVED lines=51> */
[----:B------:R1:W-:Y:S01]  /*0e50*/  STG.E.64 desc[UR8][R6.64+0x68], R40 ;  /* 0x0000682806007986 */ /* 0x0003e2000c101b08 */
[----:B------:R-:W-:Y:S05]  /*0e60*/  @!P0 BRA `(.L_x_0) ;  /* 0xfffffff400688947 */ /* 0x000fea000383ffff */
[----:B------:R-:W-:Y:S05]  /*0e70*/  EXIT ;  /* 0x000000000000794d */ /* 0x000fea0003800000 */
.L_x_1:
[----:B------:R-:W-:-:S00]  /*0e80*/  BRA `(.L_x_1) ;  /* 0xfffffffc00fc7947 */ /* 0x000fc0000383ffff */
[----:B------:R-:W-:-:S00]  /*0e90*/  NOP ;  /* 0x0000000000007918 */ /* 0x000fc00000000000 */
        /* <DEDUP_REMOVED lines=14> */
.L_x_4:


//--------------------- .text._Z22tricubic_interpolationPPdS_S_S_S_S_iiii --------------------------
	.section	.text._Z22tricubic_interpolationPPdS_S_S_S_S_iiii,"ax",@progbits
	.align	128
        .global         _Z22tricubic_interpolationPPdS_S_S_S_S_iiii
        .type           _Z22tricubic_interpolationPPdS_S_S_S_S_iiii,@function
        .size           _Z22tricubic_interpolationPPdS_S_S_S_S_iiii,(.L_x_5 - _Z22tricubic_interpolationPPdS_S_S_S_S_iiii)
        .other          _Z22tricubic_interpolationPPdS_S_S_S_S_iiii,@"STO_CUDA_ENTRY STV_DEFAULT"
_Z22tricubic_interpolationPPdS_S_S_S_S_iiii:
.text._Z22tricubic_interpolationPPdS_S_S_S_S_iiii:
        /* <DEDUP_REMOVED lines=14> */
[----:B------:R-:W-:-:S05]  /*00e0*/  IMAD.HI.U32 R4, R3, R6, RZ ;  /* 0x0000000603047227 */ /* 0x000fca00078e00ff */
[----:B------:R-:W-:-:S05]  /*00f0*/  IADD3 R3, PT, PT, -R4, RZ, RZ ;  /* 0x000000ff04037210 */ /* 0x000fca0007ffe1ff */
        /* <DEDUP_REMOVED lines=11> */
[----:B------:R-:W2:Y:S01]  /*01b0*/  S2R R11, SR_TID.Y ;  /* 0x00000000000b7919 */ /* 0x000ea20000002200 */
[----:B------:R-:W-:Y:S01]  /*01c0*/  ISETP.NE.U32.AND P2, PT, R4, RZ, PT ;  /* 0x000000ff0400720c */ /* 0x000fe20003f45070 */
[----:B------:R-:W3:Y:S01]  /*01d0*/  LDCU UR4, c[0x0][0x360] ;  /* 0x00006c00ff0477ac */ /* 0x000ee20008000800 */
[----:B------:R-:W4:Y:S01]  /*01e0*/  LDCU.64 UR10, c[0x0][0x3b0] ;  /* 0x00007600ff0a77ac */ /* 0x000f220008000a00 */
[----:B------:R-:W2:Y:S01]  /*01f0*/  LDCU UR7, c[0x0][0x364] ;  /* 0x00006c80ff0777ac */ /* 0x000ea20008000800 */
[----:B0-----:R-:W0:Y:S01]  /*0200*/  MUFU.RCP R0, R0 ;  /* 0x0000000000007308 */ /* 0x001e220000001000 */
[----:B------:R-:W1:Y:S01]  /*0210*/  LDCU.64 UR8, c[0x0][0x358] ;  /* 0x00006b00ff0877ac */ /* 0x000e620008000a00 */
[----:B------:R-:W1:Y:S01]  /*0220*/  LDCU.64 UR12, c[0x0][0x388] ;  /* 0x00007100ff0c77ac */ /* 0x000e620008000a00 */
[----:B------:R-:W1:Y:S01]  /*0230*/  LDCU.64 UR14, c[0x0][0x390] ;  /* 0x00007200ff0e77ac */ /* 0x000e620008000a00 */
[----:B0-----:R-:W-:-:S02]  /*0240*/  IADD3 R2, PT, PT, R0, 0xffffffe, RZ ;  /* 0x0ffffffe00027810 */ /* 0x001fc40007ffe0ff */
[----:B------:R-:W3:Y:S02]  /*0250*/  S2R R0, SR_TID.X ;  /* 0x0000000000007919 */ /* 0x000ee40000002100 */
[----:B------:R0:W5:Y:S02]  /*0260*/  F2I.FTZ.U32.TRUNC.NTZ R3, R2 ;  /* 0x0000000200037305 */ /* 0x000164000021f000 */
[----:B0-----:R-:W-:Y:S02]  /*0270*/  IMAD.MOV.U32 R2, RZ, RZ, RZ ;  /* 0x000000ffff027224 */ /* 0x001fe400078e00ff */
[----:B-----5:R-:W-:-:S04]  /*0280*/  IMAD R5, R5, R3, RZ ;  /* 0x0000000305057224 */ /* 0x020fc800078e02ff */
[----:B------:R-:W-:Y:S02]  /*0290*/  IMAD.HI.U32 R3, R3, R5, R2 ;  /* 0x0000000503037227 */ /* 0x000fe400078e0002 */
[----:B------:R-:W0:Y:S04]  /*02a0*/  S2R R2, SR_TID.Z ;  /* 0x0000000000027919 */ /* 0x000e280000002300 */
[----:B-1----:R-:W-:-:S04]  /*02b0*/  IMAD.HI.U32 R3, R3, UR6, RZ ;  /* 0x0000000603037c27 */ /* 0x002fc8000f8e00ff */
[----:B------:R-:W-:Y:S02]  /*02c0*/  IMAD.MOV R5, RZ, RZ, -R3 ;  /* 0x000000ffff057224 */ /* 0x000fe400078e0a03 */
[----:B---3--:R-:W-:Y:S01]  /*02d0*/  IMAD R0, R9, UR4, R0 ;  /* 0x0000000409007c24 */ /* 0x008fe2000f8e0200 */
[----:B----4-:R-:W-:Y:S01]  /*02e0*/  UIADD3 UR4, UPT, UPT, UR11, UR10, URZ ;  /* 0x0000000a0b047290 */ /* 0x010fe2000fffe0ff */
[----:B------:R-:W-:-:S05]  /*02f0*/  IMAD R5, R4, R5, UR6 ;  /* 0x0000000604057e24 */ /* 0x000fca000f8e0205 */
[----:B------:R-:W-:-:S13]  /*0300*/  ISETP.GE.U32.AND P0, PT, R5, R4, PT ;  /* 0x000000040500720c */ /* 0x000fda0003f06070 */
[----:B------:R-:W-:Y:S01]  /*0310*/  @P0 IADD3 R5, PT, PT, -R4, R5, RZ ;  /* 0x0000000504050210 */ /* 0x000fe20007ffe1ff */
[----:B------:R-:W-:-:S03]  /*0320*/  @P0 VIADD R3, R3, 0x1 ;  /* 0x0000000103030836 */ /* 0x000fc60000000000 */
[----:B------:R-:W-:-:S13]  /*0330*/  ISETP.GE.U32.AND P1, PT, R5, R4, PT ;  /* 0x000000040500720c */ /* 0x000fda0003f26070 */
[----:B------:R-:W-:Y:S01]  /*0340*/  @P1 VIADD R3, R3, 0x1 ;  /* 0x0000000103031836 */ /* 0x000fe20000000000 */
[----:B------:R-:W-:-:S04]  /*0350*/  @!P2 LOP3.LUT R3, RZ, R4, RZ, 0x33, !PT ;  /* 0x00000004ff03a212 */ /* 0x000fc800078e33ff */
[C---:B------:R-:W-:Y:S01]  /*0360*/  IADD3 R5, PT, PT, -R3.reuse, RZ, RZ ;  /* 0x000000ff03057210 */ /* 0x040fe20007ffe1ff */
[----:B0-----:R-:W-:-:S04]  /*0370*/  IMAD R3, R3, UR5, R2 ;  /* 0x0000000503037c24 */ /* 0x001fc8000f8e0202 */
[----:B------:R-:W-:Y:S02]  /*0380*/  IMAD R4, R4, R5, UR6 ;  /* 0x0000000604047e24 */ /* 0x000fe4000f8e0205 */
[----:B------:R-:W-:Y:S02]  /*0390*/  IMAD R5, R0, R7, RZ ;  /* 0x0000000700057224 */ /* 0x000fe400078e02ff */
[----:B--2---:R-:W-:-:S04]  /*03a0*/  IMAD R4, R4, UR7, R11 ;  /* 0x0000000704047c24 */ /* 0x004fc8000f8e020b */
[C-C-:B------:R-:W-:Y:S02]  /*03b0*/  IMAD R0, R3.reuse, UR4, R4.reuse ;  /* 0x0000000403007c24 */ /* 0x140fe4000f8e0204 */
[C---:B------:R-:W-:Y:S02]  /*03c0*/  IMAD R2, R3.reuse, UR11, R4 ;  /* 0x0000000b03027c24 */ /* 0x040fe4000f8e0204 */
[----:B------:R-:W-:Y:S02]  /*03d0*/  IMAD R3, R3, 0x3, R0 ;  /* 0x0000000303037824 */ /* 0x000fe400078e0200 */
[----:B------:R-:W-:-:S07]  /*03e0*/  IMAD.IADD R0, R5, 0x1, R7 ;  /* 0x0000000105007824 */ /* 0x000fce00078e0207 */
.L_x_2:
[----:B------:R-:W0:Y:S01]  /*03f0*/  LDC.64 R22, c[0x0][0x398] ;  /* 0x0000e600ff167b82 */ /* 0x000e220000000a00 */
[----:B------:R-:W-:-:S07]  /*0400*/  IMAD R4, R2, UR10, R5 ;  /* 0x0000000a02047c24 */ /* 0x000fce000f8e0205 */
[----:B------:R-:W1:Y:S08]  /*0410*/  LDC.64 R26, c[0x0][0x3a0] ;  /* 0x0000e800ff1a7b82 */ /* 0x000e700000000a00 */
[----:B------:R-:W2:Y:S01]  /*0420*/  LDC.64 R46, c[0x0][0x3a8] ;  /* 0x0000ea00ff2e7b82 */ /* 0x000ea20000000a00 */
[----:B0-----:R-:W-:-:S07]  /*0430*/  IMAD.WIDE R22, R4, 0x8, R22 ;  /* 0x0000000804167825 */ /* 0x001fce00078e0216 */
[----:B------:R-:W0:Y:S01]  /*0440*/  LDC.64 R60, c[0x0][0x388] ;  /* 0x0000e200ff3c7b82 */ /* 0x000e220000000a00 */
[----:B------:R-:W3:Y:S01]  /*0450*/  LDG.E.64 R22, desc[UR8][R22.64] ;  /* 0x0000000816167981 */ /* 0x000ee2000c1e1b00 */
[----:B-1----:R-:W-:-:S06]  /*0460*/  IMAD.WIDE R26, R4, 0x8, R26 ;  /* 0x00000008041a7825 */ /* 0x002fcc00078e021a */
[----:B------:R-:W4:Y:S01]  /*0470*/  LDG.E.64 R26, desc[UR8][R26.64] ;  /* 0x000000081a1a7981 */ /* 0x000f22000c1e1b00 */
[----:B--2---:R-:W-:Y:S01]  /*0480*/  IMAD.WIDE R46, R4, 0x8, R46 ;  /* 0x00000008042e7825 */ /* 0x004fe200078e022e */
[----:B------:R-:W-:-:S05]  /*0490*/  UIADD3 UR4, UPT, UPT, UR10, 0x3, URZ ;  /* 0x000000030a047890 */ /* 0x000fca000fffe0ff */
[----:B------:R-:W2:Y:S01]  /*04a0*/  LDG.E.64 R46, desc[UR8][R46.64] ;  /* 0x000000082e2e7981 */ /* 0x000ea2000c1e1b00 */
[----:B------:R-:W-:Y:S01]  /*04b0*/  UIMAD UR4, UR4, UR11, URZ ;  /* 0x0000000b040472a4 */ /* 0x000fe2000f8e02ff */
[----:B------:R-:W-:-:S03]  /*04c0*/  IMAD R6, R2, UR10, R5 ;  /* 0x0000000a02067c24 */ /* 0x000fc6000f8e0205 */
[----:B------:R-:W-:Y:S01]  /*04d0*/  UIMAD UR4, UR10, 0x3, UR4 ;  /* 0x000000030a0478a4 */ /* 0x000fe2000f8e0204 */
[----:B------:R-:W-:-:S04]  /*04e0*/  IMAD R7, R3, 0x3, R6 ;  /* 0x0000000303077824 */ /* 0x000fc800078e0206 */
[C---:B0-----:R-:W-:Y:S01]  /*04f0*/  IMAD.WIDE R24, R7.reuse, 0x8, R60 ;  /* 0x0000000807187825 */ /* 0x041fe200078e023c */
[----:B------:R-:W-:-:S03]  /*0500*/  IADD3 R7, PT, PT, R7, UR4, RZ ;  /* 0x0000000407077c10 */ /* 0x000fc6000fffe0ff */
[----:B------:R-:W-:Y:S01]  /*0510*/  IMAD.U32 R9, RZ, RZ, UR4 ;  /* 0x00000004ff097e24 */ /* 0x000fe2000f8e00ff */
[----:B------:R-:W-:Y:S02]  /*0520*/  USHF.R.S32.HI UR4, URZ, 0x1f, UR10 ;  /* 0x0000001fff047899 */ /* 0x000fe4000801140a */
[----:B------:R-:W-:Y:S01]  /*0530*/  IADD3 R6, P0, PT, R7, UR10, RZ ;  /* 0x0000000a07067c10 */ /* 0x000fe2000ff1e0ff */
[----:B------:R-:W-:-:S05]  /*0540*/  IMAD.WIDE R24, R9, 0x8, R24 ;  /* 0x0000000809187825 */ /* 0x000fca00078e0218 */
[----:B------:R-:W5:Y:S01]  /*0550*/  LDG.E.64 R14, desc[UR8][R24.64+0x60] ;  /* 0x00006008180e7981 */ /* 0x000f62000c1e1b00 */
[C---:B------:R-:W-:Y:S01]  /*0560*/  IMAD.SHL.U32 R12, R6.reuse, 0x8, RZ ;  /* 0x00000008060c7824 */ /* 0x040fe200078e00ff */
[----:B------:R-:W-:Y:S02]  /*0570*/  LEA.HI.X.SX32 R7, R7, UR4, 0x1, P0 ;  /* 0x0000000407077c11 */ /* 0x000fe400080f0eff */
[----:B------:R-:W5:Y:S02]  /*0580*/  LDG.E.64 R40, desc[UR8][R24.64+0x50] ;  /* 0x0000500818287981 */ /* 0x000f64000c1e1b00 */
[----:B------:R-:W-:Y:S02]  /*0590*/  SHF.L.U64.HI R6, R6, 0x3, R7 ;  /* 0x0000000306067819 */ /* 0x000fe40000010207 */
[----:B------:R-:W5:Y:S01]  /*05a0*/  LDG.E.64 R8, desc[UR8][R24.64+0x58] ;  /* 0x0000580818087981 */ /* 0x000f62000c1e1b00 */
[----:B------:R-:W-:-:S03]  /*05b0*/  IADD3 R12, P0, PT, R12, UR12, RZ ;  /* 0x0000000c0c0c7c10 */ /* 0x000fc6000ff1e0ff */
[----:B------:R0:W5:Y:S01]  /*05c0*/  LDG.E.64 R36, desc[UR8][R24.64+0x48] ;  /* 0x0000480818247981 */ /* 0x000162000c1e1b00 */
[----:B------:R-:W-:-:S05]  /*05d0*/  IADD3.X R13, PT, PT, R6, UR13, RZ, P0, !PT ;  /* 0x0000000d060d7c10 */ /* 0x000fca00087fe4ff */
[----:B------:R-:W5:Y:S04]  /*05e0*/  LDG.E.64 R32, desc[UR8][R12.64+0x68] ;  /* 0x000068080c207981 */ /* 0x000f68000c1e1b00 */
[----:B------:R-:W5:Y:S04]  /*05f0*/  LDG.E.64 R18, desc[UR8][R12.64+0x78] ;  /* 0x000078080c127981 */ /* 0x000f68000c1e1b00 */
[----:B------:R-:W5:Y:S04]  /*0600*/  LDG.E.64 R6, desc[UR8][R12.64+0x60] ;  /* 0x000060080c067981 */ /* 0x000f68000c1e1b00 */
[----:B------:R-:W5:Y:S01]  /*0610*/  LDG.E.64 R16, desc[UR8][R12.64+0x70] ;  /* 0x000070080c107981 */ /* 0x000f62000c1e1b00 */
[----:B------:R-:W-:Y:S01]  /*0620*/  UMOV UR4, 0x55555555 ;  /* 0x5555555500047882 */ /* 0x000fe20000000000 */
[----:B------:R-:W-:Y:S01]  /*0630*/  UMOV UR5, 0x3fc55555 ;  /* 0x3fc5555500057882 */ /* 0x000fe20000000000 */
[----:B------:R-:W-:Y:S01]  /*0640*/  UMOV UR6, 0x55555555 ;  /* 0x5555555500067882 */ /* 0x000fe20000000000 */
[----:B------:R-:W-:Y:S01]  /*0650*/  UMOV UR7, 0x3fc55555 ;  /* 0x3fc5555500077882 */ /* 0x000fe20000000000 */
[----:B---3--:R-:W-:-:S02]  /*0660*/  DADD R10, R22, 1 ;  /* 0x3ff00000160a7429 */ /* 0x008fc40000000000 */
[C---:B------:R-:W-:Y:S02]  /*0670*/  DADD R20, R22.reuse, 2 ;  /* 0x4000000016147429 */ /* 0x040fe40000000000 */
[----:B------:R-:W-:-:S04]  /*0680*/  DADD R30, R22, -1 ;  /* 0xbff00000161e7429 */ /* 0x000fc80000000000 */
[----:B------:R-:W-:Y:S02]  /*0690*/  DMUL R28, R22, R10 ;  /* 0x0000000a161c7228 */ /* 0x000fe40000000000 */
[C---:B0-----:R-:W-:Y:S02]  /*06a0*/  DMUL R24, R20.reuse, UR4 ;  /* 0x0000000414187c28 */ /* 0x041fe40008000000 */
[----:B------:R-:W-:Y:S02]  /*06b0*/  DMUL R38, R20, -0.5 ;  /* 0xbfe0000014267828 */ /* 0x000fe40000000000 */
[----:B------:R-:W-:Y:S02]  /*06c0*/  DMUL R22, R22, R30 ;  /* 0x0000001e16167228 */ /* 0x000fe40000000000 */
[----:B------:R-:W-:Y:S02]  /*06d0*/  DMUL R42, R20, 0.5 ;  /* 0x3fe00000142a7828 */ /* 0x000fe40000000000 */
[----:B------:R-:W-:-:S02]  /*06e0*/  DMUL R28, R28, R24 ;  /* 0x000000181c1c7228 */ /* 0x000fc40000000000 */
[C---:B------:R-:W-:Y:S02]  /*06f0*/  DMUL R24, R10.reuse, R30 ;  /* 0x0000001e0a187228 */ /* 0x040fe40000000000 */
[----:B------:R-:W-:Y:S02]  /*0700*/  DMUL R10, R10, -UR6 ;  /* 0x800000060a0a7c28 */ /* 0x000fe40008000000 */
[C---:B----4-:R-:W-:Y:S02]  /*0710*/  DADD R50, R26.reuse, 1 ;  /* 0x3ff000001a327429 */ /* 0x050fe40000000000 */
[C---:B------:R-:W-:Y:S02]  /*0720*/  DADD R30, R26.reuse, -1 ;  /* 0xbff000001a1e7429 */ /* 0x040fe40000000000 */
[----:B------:R-:W-:Y:S02]  /*0730*/  DADD R34, R26, 2 ;  /* 0x400000001a227429 */ /* 0x000fe40000000000 */
[----:B------:R-:W-:-:S02]  /*0740*/  DMUL R20, R24, R38 ;  /* 0x0000002618147228 */ /* 0x000fc40000000000 */
[C---:B------:R-:W-:Y:S02]  /*0750*/  DMUL R24, R22.reuse, R42 ;  /* 0x0000002a16187228 */ /* 0x040fe40000000000 */
[----:B------:R-:W-:Y:S02]  /*0760*/  DMUL R22, R22, R10 ;  /* 0x0000000a16167228 */ /* 0x000fe40000000000 */
[C---:B------:R-:W-:Y:S02]  /*0770*/  DMUL R10, R26.reuse, R50 ;  /* 0x000000321a0a7228 */ /* 0x040fe40000000000 */
[-C--:B------:R-:W-:Y:S02]  /*0780*/  DMUL R26, R26, R30.reuse ;  /* 0x0000001e1a1a7228 */ /* 0x080fe40000000000 */
[----:B------:R-:W-:Y:S02]  /*0790*/  DMUL R30, R50, R30 ;  /* 0x0000001e321e7228 */ /* 0x000fe40000000000 */
[----:B------:R-:W-:-:S02]  /*07a0*/  DMUL R48, R34, UR4 ;  /* 0x0000000422307c28 */ /* 0x000fc40008000000 */
[----:B------:R-:W-:Y:S02]  /*07b0*/  DMUL R44, R34, -0.5 ;  /* 0xbfe00000222c7828 */ /* 0x000fe40000000000 */
[C---:B--2---:R-:W-:Y:S02]  /*07c0*/  DADD R38, R46.reuse, 1 ;  /* 0x3ff000002e267429 */ /* 0x044fe40000000000 */
[C---:B------:R-:W-:Y:S02]  /*07d0*/  DADD R42, R46.reuse, -1 ;  /* 0xbff000002e2a7429 */ /* 0x040fe40000000000 */
[----:B------:R-:W-:Y:S02]  /*07e0*/  DADD R54, R46, 2 ;  /* 0x400000002e367429 */ /* 0x000fe40000000000 */
[----:B------:R-:W-:Y:S02]  /*07f0*/  DMUL R10, R10, R48 ;  /* 0x000000300a0a7228 */ /* 0x000fe40000000000 */
[----:B------:R-:W-:-:S02]  /*0800*/  DMUL R30, R30, R44 ;  /* 0x0000002c1e1e7228 */ /* 0x000fc40000000000 */
[----:B------:R-:W-:Y:S02]  /*0810*/  DMUL R34, R34, 0.5 ;  /* 0x3fe0000022227828 */ /* 0x000fe40000000000 */
[----:B------:R-:W-:Y:S02]  /*0820*/  DMUL R50, R50, -UR6 ;  /* 0x8000000632327c28 */ /* 0x000fe40008000000 */
[----:B------:R-:W-:Y:S02]  /*0830*/  DMUL R48, R38, R42 ;  /* 0x0000002a26307228 */ /* 0x000fe40000000000 */
[----:B------:R-:W-:Y:S02]  /*0840*/  DMUL R44, R54, -0.5 ;  /* 0xbfe00000362c7828 */ /* 0x000fe40000000000 */
[C---:B------:R-:W-:Y:S02]  /*0850*/  DMUL R34, R26.reuse, R34 ;  /* 0x000000221a227228 */ /* 0x040fe40000000000 */
[----:B------:R-:W-:-:S02]  /*0860*/  DMUL R26, R26, R50 ;  /* 0x000000321a1a7228 */ /* 0x000fc40000000000 */
[----:B------:R-:W-:Y:S02]  /*0870*/  DMUL R50, R46, R38 ;  /* 0x000000262e327228 */ /* 0x000fe40000000000 */
[----:B------:R-:W-:Y:S02]  /*0880*/  DMUL R48, R48, R44 ;  /* 0x0000002c30307228 */ /* 0x000fe40000000000 */
[----:B------:R-:W-:-:S06]  /*0890*/  DMUL R44, R54, UR4 ;  /* 0x00000004362c7c28 */ /* 0x000fcc0008000000 */
[----:B-----5:R-:W-:Y:S02]  /*08a0*/  DMUL R14, R48, R14 ;  /* 0x0000000e300e7228 */ /* 0x020fe40000000000 */
[----:B------:R-:W-:Y:S02]  /*08b0*/  DMUL R50, R50, R44 ;  /* 0x0000002c32327228 */ /* 0x000fe40000000000 */
[-C--:B------:R-:W-:Y:S02]  /*08c0*/  DMUL R44, R22, R10.reuse ;  /* 0x0000000a162c7228 */ /* 0x080fe40000000000 */
[----:B------:R-:W-:Y:S02]  /*08d0*/  DMUL R52, R20, R10 ;  /* 0x0000000a14347228 */ /* 0x000fe40000000000 */
[----:B------:R-:W-:Y:S02]  /*08e0*/  DMUL R40, R48, R40 ;  /* 0x0000002830287228 */ /* 0x000fe40000000000 */
[----:B------:R-:W-:-:S02]  /*08f0*/  DMUL R56, R28, R10 ;  /* 0x0000000a1c387228 */ /* 0x000fc40000000000 */
[----:B------:R-:W-:Y:S02]  /*0900*/  DMUL R42, R46, R42 ;  /* 0x0000002a2e2a7228 */ /* 0x000fe40000000000 */
[----:B------:R-:W-:Y:S02]  /*0910*/  DMUL R38, R38, -UR6 ;  /* 0x8000000626267c28 */ /* 0x000fe40008000000 */
[----:B------:R-:W-:Y:S02]  /*0920*/  DMUL R54, R54, 0.5 ;  /* 0x3fe0000036367828 */ /* 0x000fe40000000000 */
[----:B------:R-:W-:Y:S02]  /*0930*/  DMUL R10, R24, R10 ;  /* 0x0000000a180a7228 */ /* 0x000fe40000000000 */
[----:B------:R-:W-:Y:S02]  /*0940*/  DMUL R8, R48, R8 ;  /* 0x0000000830087228 */ /* 0x000fe40000000000 */
[----:B------:R-:W-:-:S02]  /*0950*/  DMUL R14, R44, R14 ;  /* 0x0000000e2c0e7228 */ /* 0x000fc40000000000 */
[----:B------:R-:W-:Y:S02]  /*0960*/  DMUL R36, R48, R36 ;  /* 0x0000002430247228 */ /* 0x000fe40000000000 */
[----:B------:R-:W-:Y:S02]  /*0970*/  DMUL R40, R52, R40 ;  /* 0x0000002834287228 */ /* 0x000fe40000000000 */
[C---:B------:R-:W-:Y:S02]  /*0980*/  DMUL R54, R42.reuse, R54 ;  /* 0x000000362a367228 */ /* 0x040fe40000000000 */
[----:B------:R-:W-:Y:S02]  /*0990*/  DMUL R38, R42, R38 ;  /* 0x000000262a267228 */ /* 0x000fe40000000000 */
[----:B------:R-:W-:Y:S02]  /*09a0*/  DFMA R8, R10, R8, R14 ;  /* 0x000000080a08722b */ /* 0x000fe4000000000e */
[----:B------:R-:W-:-:S02]  /*09b0*/  DMUL R42, R20, R30 ;  /* 0x0000001e142a7228 */ /* 0x000fc40000000000 */
[C---:B------:R-:W-:Y:S02]  /*09c0*/  DMUL R32, R48.reuse, R32 ;  /* 0x0000002030207228 */ /* 0x040fe40000000000 */
[----:B------:R-:W-:Y:S02]  /*09d0*/  DMUL R18, R48, R18 ;  /* 0x0000001230127228 */ /* 0x000fe40000000000 */
[----:B------:R-:W-:Y:S02]  /*09e0*/  DMUL R14, R22, R30 ;  /* 0x0000001e160e7228 */ /* 0x000fe40000000000 */
[----:B------:R-:W-:Y:S02]  /*09f0*/  DFMA R36, R56, R36, R40 ;  /* 0x000000243824722b */ /* 0x000fe40000000028 */
[-C--:B------:R-:W-:Y:S02]  /*0a00*/  DMUL R40, R28, R30.reuse ;  /* 0x0000001e1c287228 */ /* 0x080fe40000000000 */
[----:B------:R-:W-:-:S02]  /*0a10*/  DMUL R30, R24, R30 ;  /* 0x0000001e181e7228 */ /* 0x000fc40000000000 */
[C---:B------:R-:W-:Y:S02]  /*0a20*/  DMUL R6, R48.reuse, R6 ;  /* 0x0000000630067228 */ /* 0x040fe40000000000 */
[----:B------:R-:W-:Y:S02]  /*0a30*/  DMUL R16, R48, R16 ;  /* 0x0000001030107228 */ /* 0x000fe40000000000 */
[----:B------:R-:W-:Y:S02]  /*0a40*/  DMUL R32, R42, R32 ;  /* 0x000000202a207228 */ /* 0x000fe40000000000 */
[----:B------:R-:W-:Y:S01]  /*0a50*/  DMUL R18, R14, R18 ;  /* 0x000000120e127228 */ /* 0x000fe20000000000 */
[----:B------:R-:W-:Y:S01]  /*0a60*/  UMOV UR4, 0x18 ;  /* 0x0000001800047882 */ /* 0x000fe20000000000 */
[----:B------:R-:W-:-:S04]  /*0a70*/  UMOV UR5, 0x0 ;  /* 0x0000000000057882 */ /* 0x000fc80000000000 */
[----:B------:R-:W-:Y:S02]  /*0a80*/  DFMA R6, R40, R6, R32 ;  /* 0x000000062806722b */ /* 0x000fe40000000020 */
[----:B------:R-:W-:Y:S01]  /*0a90*/  DFMA R16, R30, R16, R18 ;  /* 0x000000101e10722b */ /* 0x000fe20000000012 */
[----:B------:R-:W-:Y:S01]  /*0aa0*/  UIMAD.WIDE UR4, UR10, 0x8, UR4 ;  /* 0x000000080a0478a5 */ /* 0x000fe2000f8e0204 */
[----:B------:R-:W-:-:S05]  /*0ab0*/  DADD R8, R36, R8 ;  /* 0x0000000024087229 */ /* 0x000fca0000000008 */
[----:B------:R-:W-:Y:S01]  /*0ac0*/  IADD3 R12, P0, PT, R12, UR4, RZ ;  /* 0x000000040c0c7c10 */ /* 0x000fe2000ff1e0ff */
[----:B------:R-:W-:-:S03]  /*0ad0*/  DADD R6, R6, R16 ;  /* 0x0000000006067229 */ /* 0x000fc60000000010 */
[----:B------:R-:W-:-:S05]  /*0ae0*/  IADD3.X R13, PT, PT, R13, UR5, RZ, P0, !PT ;  /* 0x000000050d0d7c10 */ /* 0x000fca00087fe4ff */
[----:B------:R-:W-:Y:S01]  /*0af0*/  DADD R8, R8, R6 ;  /* 0x0000000008087229 */ /* 0x000fe20000000006 */
[----:B------:R-:W2:Y:S04]  /*0b00*/  LDG.E.64 R16, desc[UR8][R12.64+0x70] ;  /* 0x000070080c107981 */ /* 0x000ea8000c1e1b00 */
[----:B------:R-:W3:Y:S01]  /*0b10*/  LDG.E.64 R6, desc[UR8][R12.64+0x78] ;  /* 0x000078080c067981 */ /* 0x000ee2000c1e1b00 */
[-C--:B------:R-:W-:Y:S02]  /*0b20*/  DMUL R36, R28, R34.reuse ;  /* 0x000000221c247228 */ /* 0x080fe40000000000 */
[-C--:B------:R-:W-:Y:S01]  /*0b30*/  DMUL R18, R20, R34.reuse ;  /* 0x0000002214127228 */ /* 0x080fe20000000000 */
[----:B------:R-:W4:Y:S01]  /*0b40*/  LDG.E.64 R46, desc[UR8][R12.64+0x60] ;  /* 0x000060080c2e7981 */ /* 0x000f22000c1e1b00 */
[----:B------:R-:W-:-:S02]  /*0b50*/  DMUL R32, R24, R34 ;  /* 0x0000002218207228 */ /* 0x000fc40000000000 */
[-C--:B------:R-:W-:Y:S02]  /*0b60*/  DMUL R28, R28, R26.reuse ;  /* 0x0000001a1c1c7228 */ /* 0x080fe40000000000 */
[-C--:B------:R-:W-:Y:S02]  /*0b70*/  DMUL R20, R20, R26.reuse ;  /* 0x0000001a14147228 */ /* 0x080fe40000000000 */
[----:B------:R-:W-:Y:S02]  /*0b80*/  DMUL R24, R24, R26 ;  /* 0x0000001a18187228 */ /* 0x000fe40000000000 */
[C---:B------:R-:W-:Y:S02]  /*0b90*/  DMUL R34, R22.reuse, R34 ;  /* 0x0000002216227228 */ /* 0x040fe40000000000 */
[----:B------:R-:W-:Y:S01]  /*0ba0*/  DMUL R26, R22, R26 ;  /* 0x0000001a161a7228 */ /* 0x000fe20000000000 */
[----:B------:R-:W5:Y:S01]  /*0bb0*/  LDG.E.64 R22, desc[UR8][R12.64+0x68] ;  /* 0x000068080c167981 */ /* 0x000f62000c1e1b00 */
[----:B---3--:R-:W-:-:S02]  /*0bc0*/  DMUL R6, R48, R6 ;  /* 0x0000000630067228 */ /* 0x008fc40000000000 */
[----:B--2---:R-:W-:-:S06]  /*0bd0*/  DMUL R16, R48, R16 ;  /* 0x0000001030107228 */ /* 0x004fcc0000000000 */
[----:B------:R-:W-:Y:S02]  /*0be0*/  DMUL R6, R34, R6 ;  /* 0x0000000622067228 */ /* 0x000fe40000000000 */
[C---:B-----5:R-:W-:Y:S02]  /*0bf0*/  DMUL R22, R48.reuse, R22 ;  /* 0x0000001630167228 */ /* 0x060fe40000000000 */
[----:B----4-:R-:W-:-:S04]  /*0c00*/  DMUL R46, R48, R46 ;  /* 0x0000002e302e7228 */ /* 0x010fc80000000000 */
[----:B------:R-:W-:Y:S01]  /*0c10*/  DFMA R16, R32, R16, R6 ;  /* 0x000000102010722b */ /* 0x000fe20000000006 */
[----:B------:R-:W-:Y:S01]  /*0c20*/  IADD3 R6, P0, PT, R12, UR4, RZ ;  /* 0x000000040c067c10 */ /* 0x000fe2000ff1e0ff */
[----:B------:R-:W-:-:S03]  /*0c30*/  DMUL R22, R18, R22 ;  /* 0x0000001612167228 */ /* 0x000fc60000000000 */
[----:B------:R-:W-:-:S05]  /*0c40*/  IADD3.X R7, PT, PT, R13, UR5, RZ, P0, !PT ;  /* 0x000000050d077c10 */ /* 0x000fca00087fe4ff */
[----:B------:R-:W2:Y:S01]  /*0c50*/  LDG.E.64 R12, desc[UR8][R6.64+0x68] ;  /* 0x00006808060c7981 */ /* 0x000ea2000c1e1b00 */
[----:B------:R-:W-:-:S03]  /*0c60*/  DFMA R22, R36, R46, R22 ;  /* 0x0000002e2416722b */ /* 0x000fc60000000016 */
[----:B------:R-:W3:Y:S04]  /*0c70*/  LDG.E.64 R46, desc[UR8][R6.64+0x78] ;  /* 0x00007808062e7981 */ /* 0x000ee8000c1e1b00 */
[----:B------:R-:W4:Y:S01]  /*0c80*/  LDG.E.64 R58, desc[UR8][R6.64+0x70] ;  /* 0x00007008063a7981 */ /* 0x000f22000c1e1b00 */
[----:B------:R-:W-:-:S03]  /*0c90*/  DADD R16, R22, R16 ;  /* 0x0000000016107229 */ /* 0x000fc60000000010 */
[----:B------:R-:W5:Y:S01]  /*0ca0*/  LDG.E.64 R22, desc[UR8][R6.64+0x60] ;  /* 0x0000600806167981 */ /* 0x000f62000c1e1b00 */
[C---:B--2---:R-:W-:Y:S02]  /*0cb0*/  DMUL R12, R48.reuse, R12 ;  /* 0x0000000c300c7228 */ /* 0x044fe40000000000 */
[----:B---3--:R-:W-:-:S06]  /*0cc0*/  DMUL R46, R48, R46 ;  /* 0x0000002e302e7228 */ /* 0x008fcc0000000000 */
[----:B------:R-:W-:Y:S02]  /*0cd0*/  DMUL R12, R20, R12 ;  /* 0x0000000c140c7228 */ /* 0x000fe40000000000 */
[C---:B-----5:R-:W-:Y:S02]  /*0ce0*/  DMUL R22, R48.reuse, R22 ;  /* 0x0000001630167228 */ /* 0x060fe40000000000 */
[----:B----4-:R-:W-:Y:S02]  /*0cf0*/  DMUL R58, R48, R58 ;  /* 0x0000003a303a7228 */ /* 0x010fe40000000000 */
[----:B------:R-:W-:Y:S01]  /*0d00*/  DMUL R46, R26, R46 ;  /* 0x0000002e1a2e7228 */ /* 0x000fe20000000000 */
[----:B------:R-:W-:-:S03]  /*0d10*/  IMAD R49, R3, 0x3, R4 ;  /* 0x0000000303317824 */ /* 0x000fc600078e0204 */
[----:B------:R-:W-:Y:S01]  /*0d20*/  DFMA R12, R28, R22, R12 ;  /* 0x000000161c0c722b */ /* 0x000fe2000000000c */
[----:B------:R-:W-:-:S03]  /*0d30*/  IMAD.WIDE R22, R49, 0x8, R60 ;  /* 0x0000000831167825 */ /* 0x000fc600078e023c */
[----:B------:R-:W-:Y:S02]  /*0d40*/  DFMA R46, R24, R58, R46 ;  /* 0x0000003a182e722b */ /* 0x000fe4000000002e */
[----:B------:R-:W2:Y:S04]  /*0d50*/  LDG.E.64 R6, desc[UR8][R22.64+0x8] ;  /* 0x0000080816067981 */ /* 0x000ea8000c1e1b00 */
[----:B------:R-:W3:Y:S02]  /*0d60*/  LDG.E.64 R58, desc[UR8][R22.64+0x10] ;  /* 0x00001008163a7981 */ /* 0x000ee4000c1e1b00 */
[----:B------:R-:W-:Y:S02]  /*0d70*/  DADD R46, R12, R46 ;  /* 0x000000000c2e7229 */ /* 0x000fe4000000002e */
[----:B------:R-:W4:Y:S06]  /*0d80*/  LDG.E.64 R12, desc[UR8][R22.64] ;  /* 0x00000008160c7981 */ /* 0x000f2c000c1e1b00 */
[----:B------:R-:W-:-:S02]  /*0d90*/  DADD R16, R16, R46 ;  /* 0x0000000010107229 */ /* 0x000fc4000000002e */
[----:B------:R-:W5:Y:S01]  /*0da0*/  LDG.E.64 R46, desc[UR8][R22.64+0x18] ;  /* 0x00001808162e7981 */ /* 0x000f62000c1e1b00 */
[C---:B--2---:R-:W-:Y:S02]  /*0db0*/  DMUL R6, R50.reuse, R6 ;  /* 0x0000000632067228 */ /* 0x044fe40000000000 */
[----:B----4-:R-:W-:-:S06]  /*0dc0*/  DMUL R12, R50, R12 ;  /* 0x0000000c320c7228 */ /* 0x010fcc0000000000 */
[----:B------:R-:W-:-:S08]  /*0dd0*/  DMUL R6, R52, R6 ;  /* 0x0000000634067228 */ /* 0x000fd00000000000 */
[----:B------:R-:W-:Y:S02]  /*0de0*/  DFMA R6, R56, R12, R6 ;  /* 0x0000000c3806722b */ /* 0x000fe40000000006 */
[C---:B-----5:R-:W-:Y:S02]  /*0df0*/  DMUL R12, R50.reuse, R46 ;  /* 0x0000002e320c7228 */ /* 0x060fe40000000000 */
[----:B---3--:R-:W-:Y:S01]  /*0e00*/  DMUL R58, R50, R58 ;  /* 0x0000003a323a7228 */ /* 0x008fe20000000000 */
[----:B------:R-:W-:-:S05]  /*0e10*/  IMAD.U32 R47, RZ, RZ, UR10 ;  /* 0x0000000aff2f7e24 */ /* 0x000fca000f8e00ff */
[----:B------:R-:W-:Y:S01]  /*0e20*/  DMUL R12, R44, R12 ;  /* 0x0000000c2c0c7228 */ /* 0x000fe20000000000 */
[----:B------:R-:W-:-:S05]  /*0e30*/  IMAD.WIDE R46, R47, 0x8, R22 ;  /* 0x000000082f2e7825 */ /* 0x000fca00078e0216 */
[----:B------:R-:W2:Y:S02]  /*0e40*/  LDG.E.64 R22, desc[UR8][R46.64+0x30] ;  /* 0x000030082e167981 */ /* 0x000ea4000c1e1b00 */
[----:B------:R-:W-:Y:S02]  /*0e50*/  DFMA R58, R10, R58, R12 ;  /* 0x0000003a0a3a722b */ /* 0x000fe4000000000c */
[----:B------:R-:W3:Y:S06]  /*0e60*/  LDG.E.64 R12, desc[UR8][R46.64+0x20] ;  /* 0x000020082e0c7981 */ /* 0x000eec000c1e1b00 */
[----:B------:R-:W-:-:S02]  /*0e70*/  DADD R6, R6, R58 ;  /* 0x0000000006067229 */ /* 0x000fc4000000003a */
[----:B------:R-:W4:Y:S04]  /*0e80*/  LDG.E.64 R58, desc[UR8][R46.64+0x18] ;  /* 0x000018082e3a7981 */ /* 0x000f28000c1e1b00 */
[----:B------:R-:W5:Y:S01]  /*0e90*/  LDG.E.64 R46, desc[UR8][R46.64+0x28] ;  /* 0x000028082e2e7981 */ /* 0x000f62000c1e1b00 */
[----:B------:R-:W-:Y:S01]  /*0ea0*/  IADD3 R49, PT, PT, R49, UR10, RZ ;  /* 0x0000000a31317c10 */ /* 0x000fe2000fffe0ff */
[----:B------:R-:W-:-:S03]  /*0eb0*/  USHF.R.S32.HI UR6, URZ, 0x1f, UR10 ;  /* 0x0000001fff067899 */ /* 0x000fc6000801140a */
[----:B------:R-:W-:-:S04]  /*0ec0*/  IADD3 R4, P0, PT, R49, UR10, RZ ;  /* 0x0000000a31047c10 */ /* 0x000fc8000ff1e0ff */
[----:B------:R-:W-:Y:S01]  /*0ed0*/  LEA.HI.X.SX32 R49, R49, UR6, 0x1, P0 ;  /* 0x0000000631317c11 */ /* 0x000fe200080f0eff */
[----:B------:R-:W-:Y:S02]  /*0ee0*/  DADD R8, R8, R16 ;  /* 0x0000000008087229 */ /* 0x000fe40000000010 */
[C---:B---3--:R-:W-:Y:S02]  /*0ef0*/  DMUL R12, R50.reuse, R12 ;  /* 0x0000000c320c7228 */ /* 0x048fe40000000000 */
[C---:B--2---:R-:W-:Y:S02]  /*0f00*/  DMUL R22, R50.reuse, R22 ;  /* 0x0000001632167228 */ /* 0x044fe40000000000 */
[----:B----4-:R-:W-:-:S04]  /*0f10*/  DMUL R58, R50, R58 ;  /* 0x0000003a323a7228 */ /* 0x010fc80000000000 */
[----:B------:R-:W-:Y:S02]  /*0f20*/  DMUL R12, R42, R12 ;  /* 0x0000000c2a0c7228 */ /* 0x000fe40000000000 */
[----:B------:R-:W-:-:S06]  /*0f30*/  DMUL R22, R14, R22 ;  /* 0x000000160e167228 */ /* 0x000fcc0000000000 */
[----:B------:R-:W-:Y:S02]  /*0f40*/  DFMA R58, R40, R58, R12 ;  /* 0x0000003a283a722b */ /* 0x000fe4000000000c */
[----:B-----5:R-:W-:-:S08]  /*0f50*/  DMUL R12, R50, R46 ;  /* 0x0000002e320c7228 */ /* 0x020fd00000000000 */
[----:B------:R-:W-:Y:S01]  /*0f60*/  DFMA R22, R30, R12, R22 ;  /* 0x0000000c1e16722b */ /* 0x000fe20000000016 */
[----:B------:R-:W-:-:S04]  /*0f70*/  LEA R12, P0, R4, UR12, 0x3 ;  /* 0x0000000c040c7c11 */ /* 0x000fc8000f8018ff */
[----:B------:R-:W-:-:S03]  /*0f80*/  LEA.HI.X R13, R4, UR13, R49, 0x3, P0 ;  /* 0x0000000d040d7c11 */ /* 0x000fc600080f1c31 */
[----:B------:R-:W-:Y:S02]  /*0f90*/  DADD R48, R58, R22 ;  /* 0x000000003a307229 */ /* 0x000fe40000000016 */
[----:B------:R-:W2:Y:S04]  /*0fa0*/  LDG.E.64 R22, desc[UR8][R12.64+0x38] ;  /* 0x000038080c167981 */ /* 0x000ea8000c1e1b00 */
[----:B------:R-:W3:Y:S04]  /*0fb0*/  LDG.E.64 R46, desc[UR8][R12.64+0x30] ;  /* 0x000030080c2e7981 */ /* 0x000ee8000c1e1b00 */
[----:B------:R-:W4:Y:S01]  /*0fc0*/  LDG.E.64 R16, desc[UR8][R12.64+0x48] ;  /* 0x000048080c107981 */ /* 0x000f22000c1e1b00 */
[----:B------:R-:W-:-:S03]  /*0fd0*/  DADD R48, R6, R48 ;  /* 0x0000000006307229 */ /* 0x000fc60000000030 */
[----:B------:R-:W5:Y:S01]  /*0fe0*/  LDG.E.64 R6, desc[UR8][R12.64+0x40] ;  /* 0x000040080c067981 */ /* 0x000f62000c1e1b00 */
[C---:B--2---:R-:W-:Y:S02]  /*0ff0*/  DMUL R22, R50.reuse, R22 ;  /* 0x0000001632167228 */ /* 0x044fe40000000000 */
[----:B---3--:R-:W-:-:S06]  /*1000*/  DMUL R46, R50, R46 ;  /* 0x0000002e322e7228 */ /* 0x008fcc0000000000 */
[----:B------:R-:W-:Y:S02]  /*1010*/  DMUL R22, R18, R22 ;  /* 0x0000001612167228 */ /* 0x000fe40000000000 */
[----:B----4-:R-:W-:-:S06]  /*1020*/  DMUL R16, R50, R16 ;  /* 0x0000001032107228 */ /* 0x010fcc0000000000 */
[----:B------:R-:W-:Y:S01]  /*1030*/  DFMA R22, R36, R46, R22 ;  /* 0x0000002e2416722b */ /* 0x000fe20000000016 */
[----:B------:R-:W-:Y:S01]  /*1040*/  IMAD.U32 R47, RZ, RZ, UR10 ;  /* 0x0000000aff2f7e24 */ /* 0x000fe2000f8e00ff */
[----:B------:R-:W-:-:S03]  /*1050*/  DMUL R16, R34, R16 ;  /* 0x0000001022107228 */ /* 0x000fc60000000000 */
[----:B------:R-:W-:Y:S01]  /*1060*/  IMAD.WIDE R46, R47, 0x8, R12 ;  /* 0x000000082f2e7825 */ /* 0x000fe200078e020c */
[----:B-----5:R-:W-:-:S04]  /*1070*/  DMUL R6, R50, R6 ;  /* 0x0000000632067228 */ /* 0x020fc80000000000 */
[----:B------:R-:W2:Y:S04]  /*1080*/  LDG.E.64 R12, desc[UR8][R46.64+0x60] ;  /* 0x000060082e0c7981 */ /* 0x000ea8000c1e1b00 */
[----:B------:R-:W-:Y:S01]  /*1090*/  DFMA R6, R32, R6, R16 ;  /* 0x000000062006722b */ /* 0x000fe20000000010 */
[----:B------:R-:W3:Y:S04]  /*10a0*/  LDG.E.64 R58, desc[UR8][R46.64+0x48] ;  /* 0x000048082e3a7981 */ /* 0x000ee8000c1e1b00 */
[----:B------:R-:W4:Y:S04]  /*10b0*/  LDG.E.64 R16, desc[UR8][R46.64+0x50] ;  /* 0x000050082e107981 */ /* 0x000f28000c1e1b00 */
[----:B------:R-:W5:Y:S01]  /*10c0*/  LDG.E.64 R46, desc[UR8][R46.64+0x58] ;  /* 0x000058082e2e7981 */ /* 0x000f62000c1e1b00 */
[----:B------:R-:W-:-:S02]  /*10d0*/  UIADD3 UR6, UPT, UPT, UR10, 0x3, URZ ;  /* 0x000000030a067890 */ /* 0x000fc4000fffe0ff */
[----:B------:R-:W-:Y:S02]  /*10e0*/  IMAD R4, R2, UR10, R5 ;  /* 0x0000000a02047c24 */ /* 0x000fe4000f8e0205 */
[----:B------:R-:W-:-:S04]  /*10f0*/  UIMAD UR6, UR6, UR11, URZ ;  /* 0x0000000b060672a4 */ /* 0x000fc8000f8e02ff */
[----:B------:R-:W-:Y:S01]  /*1100*/  UIMAD UR6, UR10, 0x3, UR6 ;  /* 0x000000030a0678a4 */ /* 0x000fe2000f8e0206 */
[----:B------:R-:W-:Y:S02]  /*1110*/  DADD R6, R22, R6 ;  /* 0x0000000016067229 */ /* 0x000fe40000000006 */
[C---:B--2---:R-:W-:Y:S02]  /*1120*/  DMUL R12, R50.reuse, R12 ;  /* 0x0000000c320c7228 */ /* 0x044fe40000000000 */
[C---:B---3--:R-:W-:Y:S02]  /*1130*/  DMUL R58, R50.reuse, R58 ;  /* 0x0000003a323a7228 */ /* 0x048fe40000000000 */
[----:B----4-:R-:W-:-:S04]  /*1140*/  DMUL R16, R50, R16 ;  /* 0x0000001032107228 */ /* 0x010fc80000000000 */
[----:B------:R-:W-:Y:S02]  /*1150*/  DMUL R12, R26, R12 ;  /* 0x0000000c1a0c7228 */ /* 0x000fe40000000000 */
[----:B-----5:R-:W-:Y:S01]  /*1160*/  DMUL R50, R50, R46 ;  /* 0x0000002e32327228 */ /* 0x020fe20000000000 */
[----:B------:R-:W-:Y:S01]  /*1170*/  IMAD R46, R3, 0x3, R4 ;  /* 0x00000003032e7824 */ /* 0x000fe200078e0204 */
[----:B------:R-:W-:-:S03]  /*1180*/  DMUL R16, R20, R16 ;  /* 0x0000001014107228 */ /* 0x000fc60000000000 */
[----:B------:R-:W-:-:S03]  /*1190*/  VIADD R46, R46, UR6 ;  /* 0x000000062e2e7c36 */ /* 0x000fc60008000000 */
[----:B------:R-:W-:Y:S01]  /*11a0*/  DFMA R12, R24, R50, R12 ;  /* 0x00000032180c722b */ /* 0x000fe2000000000c */
[----:B------:R-:W-:Y:S01]  /*11b0*/  MOV R51, UR6 ;  /* 0x0000000600337c02 */ /* 0x000fe20008000f00 */
[----:B------:R-:W-:-:S03]  /*11c0*/  DFMA R16, R28, R58, R16 ;  /* 0x0000003a1c10722b */ /* 0x000fc60000000010 */
[----:B------:R-:W-:-:S05]  /*11d0*/  IADD3 R51, PT, PT, R46, 0x9, R51 ;  /* 0x000000092e337810 */ /* 0x000fca0007ffe033 */
[----:B------:R-:W-:Y:S01]  /*11e0*/  IMAD.WIDE R58, R51, 0x8, R60 ;  /* 0x00000008333a7825 */ /* 0x000fe200078e023c */
[----:B------:R-:W-:-:S04]  /*11f0*/  DADD R12, R16, R12 ;  /* 0x00000000100c7229 */ /* 0x000fc8000000000c */
[----:B------:R-:W2:Y:S04]  /*1200*/  LDG.E.64 R46, desc[UR8][R58.64+0x50] ;  /* 0x000050083a2e7981 */ /* 0x000ea8000c1e1b00 */
[----:B------:R-:W3:Y:S01]  /*1210*/  LDG.E.64 R22, desc[UR8][R58.64+0x48] ;  /* 0x000048083a167981 */ /* 0x000ee2000c1e1b00 */
[----:B------:R-:W-:-:S03]  /*1220*/  DADD R6, R6, R12 ;  /* 0x0000000006067229 */ /* 0x000fc6000000000c */
[----:B------:R-:W4:Y:S04]  /*1230*/  LDG.E.64 R12, desc[UR8][R58.64+0x60] ;  /* 0x000060083a0c7981 */ /* 0x000f28000c1e1b00 */
[----:B------:R-:W5:Y:S01]  /*1240*/  LDG.E.64 R16, desc[UR8][R58.64+0x58] ;  /* 0x000058083a107981 */ /* 0x000f62000c1e1b00 */
[----:B------:R-:W-:Y:S01]  /*1250*/  USHF.R.S32.HI UR16, URZ, 0x1f, UR10 ;  /* 0x0000001fff107899 */ /* 0x000fe2000801140a */
[----:B------:R-:W-:Y:S01]  /*1260*/  DADD R6, R48, R6 ;  /* 0x0000000030067229 */ /* 0x000fe20000000006 */
[----:B------:R-:W-:-:S04]  /*1270*/  IADD3 R48, P0, PT, R51, UR10, RZ ;  /* 0x0000000a33307c10 */ /* 0x000fc8000ff1e0ff */
[----:B------:R-:W-:Y:S01]  /*1280*/  LEA.HI.X.SX32 R51, R51, UR16, 0x1, P0 ;  /* 0x0000001033337c11 */ /* 0x000fe200080f0eff */
[C---:B--2---:R-:W-:Y:S02]  /*1290*/  DMUL R46, R54.reuse, R46 ;  /* 0x0000002e362e7228 */ /* 0x044fe40000000000 */
[----:B---3--:R-:W-:-:S06]  /*12a0*/  DMUL R22, R54, R22 ;  /* 0x0000001636167228 */ /* 0x008fcc0000000000 */
[----:B------:R-:W-:Y:S02]  /*12b0*/  DMUL R46, R52, R46 ;  /* 0x0000002e342e7228 */ /* 0x000fe40000000000 */
[----:B----4-:R-:W-:-:S06]  /*12c0*/  DMUL R12, R54, R12 ;  /* 0x0000000c360c7228 */ /* 0x010fcc0000000000 */
[----:B------:R-:W-:Y:S02]  /*12d0*/  DFMA R22, R56, R22, R46 ;  /* 0x000000163816722b */ /* 0x000fe4000000002e */
[----:B-----5:R-:W-:Y:S02]  /*12e0*/  DMUL R46, R54, R16 ;  /* 0x00000010362e7228 */ /* 0x020fe40000000000 */
[----:B------:R-:W-:Y:S01]  /*12f0*/  DMUL R12, R44, R12 ;  /* 0x0000000c2c0c7228 */ /* 0x000fe20000000000 */
[----:B------:R-:W-:-:S07]  /*1300*/  LEA R16, P0, R48, UR12, 0x3 ;  /* 0x0000000c30107c11 */ /* 0x000fce000f8018ff */
[----:B------:R-:W-:Y:S01]  /*1310*/  DFMA R12, R10, R46, R12 ;  /* 0x0000002e0a0c722b */ /* 0x000fe2000000000c */
[----:B------:R-:W-:-:S05]  /*1320*/  LEA.HI.X R17, R48, UR13, R51, 0x3, P0 ;  /* 0x0000000d30117c11 */ /* 0x000fca00080f1c33 */
[----:B------:R-:W2:Y:S02]  /*1330*/  LDG.E.64 R48, desc[UR8][R16.64+0x68] ;  /* 0x0000680810307981 */ /* 0x000ea4000c1e1b00 */
[----:B------:R-:W-:Y:S02]  /*1340*/  DADD R50, R22, R12 ;  /* 0x0000000016327229 */ /* 0x000fe4000000000c */
[----:B------:R-:W3:Y:S04]  /*1350*/  LDG.E.64 R12, desc[UR8][R16.64+0x78] ;  /* 0x00007808100c7981 */ /* 0x000ee8000c1e1b00 */
[----:B------:R-:W4:Y:S04]  /*1360*/  LDG.E.64 R22, desc[UR8][R16.64+0x70] ;  /* 0x0000700810167981 */ /* 0x000f28000c1e1b00 */
[----:B------:R-:W5:Y:S01]  /*1370*/  LDG.E.64 R46, desc[UR8][R16.64+0x60] ;  /* 0x00006008102e7981 */ /* 0x000f62000c1e1b00 */
[----:B---3--:R-:W-:-:S02]  /*1380*/  DMUL R12, R54, R12 ;  /* 0x0000000c360c7228 */ /* 0x008fc40000000000 */
[----:B----4-:R-:W-:-:S06]  /*1390*/  DMUL R22, R54, R22 ;  /* 0x0000001636167228 */ /* 0x010fcc0000000000 */
[----:B------:R-:W-:Y:S02]  /*13a0*/  DMUL R12, R14, R12 ;  /* 0x0000000c0e0c7228 */ /* 0x000fe40000000000 */
[----:B--2---:R-:W-:-:S06]  /*13b0*/  DMUL R48, R54, R48 ;  /* 0x0000003036307228 */ /* 0x004fcc0000000000 */
[----:B------:R-:W-:Y:S01]  /*13c0*/  DFMA R12, R30, R22, R12 ;  /* 0x000000161e0c722b */ /* 0x000fe2000000000c */
[----:B------:R-:W-:-:S04]  /*13d0*/  IADD3 R22, P0, PT, R16, UR4, RZ ;  /* 0x0000000410167c10 */ /* 0x000fc8000ff1e0ff */
[----:B------:R-:W-:Y:S01]  /*13e0*/  IADD3.X R23, PT, PT, R17, UR5, RZ, P0, !PT ;  /* 0x0000000511177c10 */ /* 0x000fe200087fe4ff */
[----:B-----5:R-:W-:Y:S02]  /*13f0*/  DMUL R46, R54, R46 ;  /* 0x0000002e362e7228 */ /* 0x020fe40000000000 */
[----:B------:R-:W-:Y:S02]  /*1400*/  DMUL R48, R42, R48 ;  /* 0x000000302a307228 */ /* 0x000fe40000000000 */
[----:B------:R-:W2:Y:S06]  /*1410*/  LDG.E.64 R16, desc[UR8][R22.64+0x68] ;  /* 0x0000680816107981 */ /* 0x000eac000c1e1b00 */
[----:B------:R-:W-:Y:S01]  /*1420*/  DFMA R48, R40, R46, R48 ;  /* 0x0000002e2830722b */ /* 0x000fe20000000030 */
[----:B------:R-:W3:Y:S01]  /*1430*/  LDG.E.64 R46, desc[UR8][R22.64+0x60] ;  /* 0x00006008162e7981 */ /* 0x000ee2000c1e1b00 */
[----:B------:R-:W-:Y:S01]  /*1440*/  UMOV UR6, 0x18 ;  /* 0x0000001800067882 */ /* 0x000fe20000000000 */
[----:B------:R-:W-:-:S02]  /*1450*/  UMOV UR7, 0x0 ;  /* 0x0000000000077882 */ /* 0x000fc40000000000 */
[----:B------:R-:W-:-:S03]  /*1460*/  UIMAD.WIDE UR6, UR10, 0x8, UR6 ;  /* 0x000000080a0678a5 */ /* 0x000fc6000f8e0206 */
[----:B------:R-:W-:Y:S01]  /*1470*/  DADD R12, R48, R12 ;  /* 0x00000000300c7229 */ /* 0x000fe2000000000c */
[----:B------:R-:W-:-:S04]  /*1480*/  IADD3 R48, P0, PT, R22, UR4, RZ ;  /* 0x0000000416307c10 */ /* 0x000fc8000ff1e0ff */
[----:B------:R-:W-:-:S03]  /*1490*/  IADD3.X R49, PT, PT, R23, UR7, RZ, P0, !PT ;  /* 0x0000000717317c10 */ /* 0x000fc600087fe4ff */
[----:B------:R-:W-:Y:S01]  /*14a0*/  DADD R12, R50, R12 ;  /* 0x00000000320c7229 */ /* 0x000fe2000000000c */
[----:B------:R-:W4:Y:S01]  /*14b0*/  LDG.E.64 R50, desc[UR8][R22.64+0x70] ;  /* 0x0000700816327981 */ /* 0x000f22000c1e1b00 */
[----:B--2---:R-:W-:-:S08]  /*14c0*/  DMUL R16, R54, R16 ;  /* 0x0000001036107228 */ /* 0x004fd00000000000 */
[----:B------:R-:W-:Y:S02]  /*14d0*/  DMUL R16, R18, R16 ;  /* 0x0000001012107228 */ /* 0x000fe40000000000 */
[----:B---3--:R-:W-:-:S08]  /*14e0*/  DMUL R46, R54, R46 ;  /* 0x0000002e362e7228 */ /* 0x008fd00000000000 */
[----:B------:R-:W-:Y:S01]  /*14f0*/  DFMA R58, R36, R46, R16 ;  /* 0x0000002e243a722b */ /* 0x000fe20000000010 */
[----:B------:R-:W2:Y:S04]  /*1500*/  LDG.E.64 R16, desc[UR8][R22.64+0x78] ;  /* 0x0000780816107981 */ /* 0x000ea8000c1e1b00 */
[----:B------:R-:W3:Y:S04]  /*1510*/  LDG.E.64 R46, desc[UR8][R48.64+0x60] ;  /* 0x00006008302e7981 */ /* 0x000ee8000c1e1b00 */
[----:B------:R-:W5:Y:S01]  /*1520*/  LDG.E.64 R22, desc[UR8][R48.64+0x68] ;  /* 0x0000680830167981 */ /* 0x000f62000c1e1b00 */
[----:B------:R-:W-:Y:S01]  /*1530*/  UIADD3 UR4, UPT, UPT, UR10, 0x3, URZ ;  /* 0x000000030a047890 */ /* 0x000fe2000fffe0ff */
[----:B----4-:R-:W-:-:S03]  /*1540*/  DMUL R50, R54, R50 ;  /* 0x0000003236327228 */ /* 0x010fc60000000000 */
[----:B------:R-:W-:Y:S01]  /*1550*/  UIMAD UR4, UR4, UR11, URZ ;  /* 0x0000000b040472a4 */ /* 0x000fe2000f8e02ff */
[----:B------:R-:W-:-:S03]  /*1560*/  IMAD R4, R3, 0x3, R4 ;  /* 0x0000000303047824 */ /* 0x000fc600078e0204 */
[----:B------:R-:W-:-:S06]  /*1570*/  UIMAD UR4, UR10, 0x3, UR4 ;  /* 0x000000030a0478a4 */ /* 0x000fcc000f8e0204 */
[----:B------:R-:W-:Y:S01]  /*1580*/  VIADD R4, R4, UR4 ;  /* 0x0000000404047c36 */ /* 0x000fe20008000000 */
[C---:B--2---:R-:W-:Y:S02]  /*1590*/  DMUL R16, R54.reuse, R16 ;  /* 0x0000001036107228 */ /* 0x044fe40000000000 */
[----:B-----5:R-:W-:-:S06]  /*15a0*/  DMUL R22, R54, R22 ;  /* 0x0000001636167228 */ /* 0x020fcc0000000000 */
[----:B------:R-:W-:Y:S02]  /*15b0*/  DMUL R16, R34, R16 ;  /* 0x0000001022107228 */ /* 0x000fe40000000000 */
[----:B---3--:R-:W-:Y:S02]  /*15c0*/  DMUL R46, R54, R46 ;  /* 0x0000002e362e7228 */ /* 0x008fe40000000000 */
[----:B------:R-:W-:-:S04]  /*15d0*/  DMUL R22, R20, R22 ;  /* 0x0000001614167228 */ /* 0x000fc80000000000 */
[----:B------:R-:W-:-:S04]  /*15e0*/  DFMA R16, R32, R50, R16 ;  /* 0x000000322010722b */ /* 0x000fc80000000010 */
[----:B------:R-:W-:Y:S01]  /*15f0*/  DFMA R22, R28, R46, R22 ;  /* 0x0000002e1c16722b */ /* 0x000fe20000000016 */
[----:B------:R-:W-:-:S03]  /*1600*/  IMAD.U32 R47, RZ, RZ, UR4 ;  /* 0x00000004ff2f7e24 */ /* 0x000fc6000f8e00ff */
[----:B------:R-:W-:Y:S02]  /*1610*/  DADD R16, R58, R16 ;  /* 0x000000003a107229 */ /* 0x000fe40000000010 */
[----:B------:R-:W-:-:S04]  /*1620*/  IADD3 R58, PT, PT, R4, 0x9, R47 ;  /* 0x00000009043a7810 */ /* 0x000fc80007ffe02f */
[----:B------:R-:W-:Y:S02]  /*1630*/  IADD3 R58, PT, PT, R58, 0x9, R47 ;  /* 0x000000093a3a7810 */ /* 0x000fe40007ffe02f */
[----:B------:R-:W2:Y:S03]  /*1640*/  LDG.E.64 R46, desc[UR8][R48.64+0x70] ;  /* 0x00007008302e7981 */ /* 0x000ea6000c1e1b00 */
[----:B------:R-:W-:-:S05]  /*1650*/  IMAD.WIDE R60, R58, 0x8, R60 ;  /* 0x000000083a3c7825 */ /* 0x000fca00078e023c */
[----:B------:R-:W3:Y:S04]  /*1660*/  LDG.E.64 R50, desc[UR8][R60.64+0x50] ;  /* 0x000050083c327981 */ /* 0x000ee8000c1e1b00 */
[----:B------:R-:W4:Y:S01]  /*1670*/  LDG.E.64 R48, desc[UR8][R48.64+0x78] ;  /* 0x0000780830307981 */ /* 0x000f22000c1e1b00 */
[----:B---3--:R-:W-:-:S08]  /*1680*/  DMUL R50, R38, R50 ;  /* 0x0000003226327228 */ /* 0x008fd00000000000 */
[----:B------:R-:W-:Y:S01]  /*1690*/  DMUL R50, R52, R50 ;  /* 0x0000003234327228 */ /* 0x000fe20000000000 */
[----:B------:R-:W3:Y:S01]  /*16a0*/  LDG.E.64 R52, desc[UR8][R60.64+0x48] ;  /* 0x000048083c347981 */ /* 0x000ee2000c1e1b00 */
[C---:B--2---:R-:W-:Y:S02]  /*16b0*/  DMUL R46, R54.reuse, R46 ;  /* 0x0000002e362e7228 */ /* 0x044fe40000000000 */
[----:B----4-:R-:W-:Y:S01]  /*16c0*/  DMUL R48, R54, R48 ;  /* 0x0000003036307228 */ /* 0x010fe20000000000 */
[----:B------:R-:W2:Y:S01]  /*16d0*/  LDG.E.64 R54, desc[UR8][R60.64+0x60] ;  /* 0x000060083c367981 */ /* 0x000ea2000c1e1b00 */
[----:B---3--:R-:W-:-:S08]  /*16e0*/  DMUL R52, R38, R52 ;  /* 0x0000003426347228 */ /* 0x008fd00000000000 */
[----:B------:R-:W-:Y:S01]  /*16f0*/  DFMA R50, R56, R52, R50 ;  /* 0x000000343832722b */ /* 0x000fe20000000032 */
[C---:B------:R-:W-:Y:S01]  /*1700*/  IADD3 R57, P0, PT, R58.reuse, UR10, RZ ;  /* 0x0000000a3a397c10 */ /* 0x040fe2000ff1e0ff */
[----:B--2---:R-:W-:Y:S01]  /*1710*/  DMUL R54, R38, R54 ;  /* 0x0000003626367228 */ /* 0x004fe20000000000 */
[----:B------:R-:W2:Y:S02]  /*1720*/  LDG.E.64 R52, desc[UR8][R60.64+0x58] ;  /* 0x000058083c347981 */ /* 0x000ea4000c1e1b00 */
[----:B------:R-:W-:Y:S02]  /*1730*/  LEA.HI.X.SX32 R58, R58, UR16, 0x1, P0 ;  /* 0x000000103a3a7c11 */ /* 0x000fe400080f0eff */
[----:B------:R-:W-:-:S04]  /*1740*/  LEA R56, P0, R57, UR12, 0x3 ;  /* 0x0000000c39387c11 */ /* 0x000fc8000f8018ff */
[----:B------:R-:W-:Y:S01]  /*1750*/  LEA.HI.X R57, R57, UR13, R58, 0x3, P0 ;  /* 0x0000000d39397c11 */ /* 0x000fe200080f1c3a */
[----:B------:R-:W-:-:S04]  /*1760*/  DMUL R58, R44, R54 ;  /* 0x000000362c3a7228 */ /* 0x000fc80000000000 */
[----:B------:R-:W3:Y:S04]  /*1770*/  LDG.E.64 R44, desc[UR8][R56.64+0x68] ;  /* 0x00006808382c7981 */ /* 0x000ee8000c1e1b00 */
[----:B------:R-:W4:Y:S01]  /*1780*/  LDG.E.64 R54, desc[UR8][R56.64+0x60] ;  /* 0x0000600838367981 */ /* 0x000f22000c1e1b00 */
[----:B------:R-:W-:Y:S02]  /*1790*/  DMUL R48, R26, R48 ;  /* 0x000000301a307228 */ /* 0x000fe40000000000 */
[C---:B--2---:R-:W-:Y:S02]  /*17a0*/  DMUL R52, R38.reuse, R52 ;  /* 0x0000003426347228 */ /* 0x044fe40000000000 */
[C---:B---3--:R-:W-:Y:S02]  /*17b0*/  DMUL R44, R38.reuse, R44 ;  /* 0x0000002c262c7228 */ /* 0x048fe40000000000 */
[----:B----4-:R-:W-:-:S06]  /*17c0*/  DMUL R54, R38, R54 ;  /* 0x0000003626367228 */ /* 0x010fcc0000000000 */
[----:B------:R-:W-:Y:S01]  /*17d0*/  DMUL R44, R42, R44 ;  /* 0x0000002c2a2c7228 */ /* 0x000fe20000000000 */
[----:B------:R-:W-:Y:S01]  /*17e0*/  IADD3 R42, P0, PT, R56, UR6, RZ ;  /* 0x00000006382a7c10 */ /* 0x000fe2000ff1e0ff */
[----:B------:R-:W-:Y:S02]  /*17f0*/  DFMA R10, R10, R52, R58 ;  /* 0x000000340a0a722b */ /* 0x000fe4000000003a */
[----:B------:R-:W-:Y:S01]  /*1800*/  DFMA R58, R24, R46, R48 ;  /* 0x0000002e183a722b */ /* 0x000fe20000000030 */
[----:B------:R-:W-:Y:S02]  /*1810*/  IADD3.X R43, PT, PT, R57, UR7, RZ, P0, !PT ;  /* 0x00000007392b7c10 */ /* 0x000fe400087fe4ff */
[----:B------:R-:W-:Y:S01]  /*1820*/  IADD3 R46, P0, PT, R42, UR6, RZ ;  /* 0x000000062a2e7c10 */ /* 0x000fe2000ff1e0ff */
[----:B------:R-:W-:Y:S02]  /*1830*/  DFMA R40, R40, R54, R44 ;  /* 0x000000362828722b */ /* 0x000fe4000000002c */
[----:B------:R-:W2:Y:S01]  /*1840*/  LDG.E.64 R44, desc[UR8][R56.64+0x78] ;  /* 0x00007808382c7981 */ /* 0x000ea2000c1e1b00 */
[----:B------:R-:W-:-:S03]  /*1850*/  IADD3.X R47, PT, PT, R43, UR7, RZ, P0, !PT ;  /* 0x000000072b2f7c10 */ /* 0x000fc600087fe4ff */
[----:B------:R-:W3:Y:S04]  /*1860*/  LDG.E.64 R54, desc[UR8][R42.64+0x68] ;  /* 0x000068082a367981 */ /* 0x000ee8000c1e1b00 */
[----:B------:R-:W4:Y:S04]  /*1870*/  LDG.E.64 R48, desc[UR8][R42.64+0x78] ;  /* 0x000078082a307981 */ /* 0x000f28000c1e1b00 */
[----:B------:R-:W5:Y:S04]  /*1880*/  LDG.E.64 R52, desc[UR8][R46.64+0x68] ;  /* 0x000068082e347981 */ /* 0x000f68000c1e1b00 */
[----:B------:R-:W5:Y:S04]  /*1890*/  LDG.E.64 R56, desc[UR8][R56.64+0x70] ;  /* 0x0000700838387981 */ /* 0x000f68000c1e1b00 */
[----:B------:R-:W5:Y:S01]  /*18a0*/  LDG.E.64 R60, desc[UR8][R46.64+0x70] ;  /* 0x000070082e3c7981 */ /* 0x000f62000c1e1b00 */
[----:B--2---:R-:W-:-:S02]  /*18b0*/  DMUL R44, R38, R44 ;  /* 0x0000002c262c7228 */ /* 0x004fc40000000000 */
[C---:B---3--:R-:W-:Y:S02]  /*18c0*/  DMUL R54, R38.reuse, R54 ;  /* 0x0000003626367228 */ /* 0x048fe40000000000 */
[----:B----4-:R-:W-:-:S04]  /*18d0*/  DMUL R48, R38, R48 ;  /* 0x0000003026307228 */ /* 0x010fc80000000000 */
[----:B------:R-:W-:Y:S02]  /*18e0*/  DMUL R44, R14, R44 ;  /* 0x0000002c0e2c7228 */ /* 0x000fe40000000000 */
[----:B-----5:R-:W-:Y:S01]  /*18f0*/  DMUL R52, R38, R52 ;  /* 0x0000003426347228 */ /* 0x020fe20000000000 */
[----:B------:R-:W2:Y:S01]  /*1900*/  LDG.E.64 R14, desc[UR8][R46.64+0x78] ;  /* 0x000078082e0e7981 */ /* 0x000ea2000c1e1b00 */
[----:B------:R-:W-:Y:S02]  /*1910*/  DMUL R18, R18, R54 ;  /* 0x0000003612127228 */ /* 0x000fe40000000000 */
[----:B------:R-:W-:Y:S01]  /*1920*/  DMUL R34, R34, R48 ;  /* 0x0000003022227228 */ /* 0x000fe20000000000 */
[----:B------:R-:W3:Y:S03]  /*1930*/  LDG.E.64 R54, desc[UR8][R42.64+0x70] ;  /* 0x000070082a367981 */ /* 0x000ee6000c1e1b00 */
[----:B------:R-:W-:Y:S01]  /*1940*/  DMUL R20, R20, R52 ;  /* 0x0000003414147228 */ /* 0x000fe20000000000 */
[----:B------:R-:W4:Y:S04]  /*1950*/  LDG.E.64 R48, desc[UR8][R42.64+0x60] ;  /* 0x000060082a307981 */ /* 0x000f28000c1e1b00 */
[----:B------:R-:W5:Y:S01]  /*1960*/  LDG.E.64 R52, desc[UR8][R46.64+0x60] ;  /* 0x000060082e347981 */ /* 0x000f62000c1e1b00 */
[----:B------:R-:W-:-:S02]  /*1970*/  DMUL R56, R38, R56 ;  /* 0x0000003826387228 */ /* 0x000fc40000000000 */
[----:B------:R-:W-:-:S06]  /*1980*/  DMUL R60, R38, R60 ;  /* 0x0000003c263c7228 */ /* 0x000fcc0000000000 */
[----:B------:R-:W-:Y:S02]  /*1990*/  DFMA R44, R30, R56, R44 ;  /* 0x000000381e2c722b */ /* 0x000fe4000000002c */
[----:B------:R-:W-:Y:S02]  /*19a0*/  DADD R22, R22, R58 ;  /* 0x0000000016167229 */ /* 0x000fe4000000003a */
[----:B------:R-:W-:-:S04]  /*19b0*/  DADD R10, R50, R10 ;  /* 0x00000000320a7229 */ /* 0x000fc8000000000a */
[----:B------:R-:W-:Y:S02]  /*19c0*/  DADD R40, R40, R44 ;  /* 0x0000000028287229 */ /* 0x000fe4000000002c */
[----:B------:R-:W-:-:S06]  /*19d0*/  DADD R16, R16, R22 ;  /* 0x0000000010107229 */ /* 0x000fcc0000000016 */
[----:B------:R-:W-:Y:S02]  /*19e0*/  DADD R10, R10, R40 ;  /* 0x000000000a0a7229 */ /* 0x000fe40000000028 */
[----:B------:R-:W-:Y:S02]  /*19f0*/  DADD R12, R12, R16 ;  /* 0x000000000c0c7229 */ /* 0x000fe40000000010 */
[----:B------:R-:W-:Y:S01]  /*1a00*/  DADD R6, R6, R8 ;  /* 0x0000000006067229 */ /* 0x000fe20000000008 */
[----:B------:R-:W-:Y:S01]  /*1a10*/  VIADD R5, R5, 0x1 ;  /* 0x0000000105057836 */ /* 0x000fe20000000000 */
[C---:B--2---:R-:W-:Y:S02]  /*1a20*/  DMUL R14, R38.reuse, R14 ;  /* 0x0000000e260e7228 */ /* 0x044fe40000000000 */
[C---:B---3--:R-:W-:Y:S02]  /*1a30*/  DMUL R54, R38.reuse, R54 ;  /* 0x0000003626367228 */ /* 0x048fe40000000000 */
[----:B----4-:R-:W-:-:S04]  /*1a40*/  DMUL R48, R38, R48 ;  /* 0x0000003026307228 */ /* 0x010fc80000000000 */
[----:B------:R-:W-:Y:S02]  /*1a50*/  DMUL R14, R26, R14 ;  /* 0x0000000e1a0e7228 */ /* 0x000fe40000000000 */
[----:B-----5:R-:W-:Y:S02]  /*1a60*/  DMUL R52, R38, R52 ;  /* 0x0000003426347228 */ /* 0x020fe40000000000 */
[----:B------:R-:W-:Y:S02]  /*1a70*/  DFMA R34, R32, R54, R34 ;  /* 0x000000362022722b */ /* 0x000fe40000000022 */
[----:B------:R-:W-:Y:S02]  /*1a80*/  DFMA R18, R36, R48, R18 ;  /* 0x000000302412722b */ /* 0x000fe40000000012 */
[----:B------:R-:W-:Y:S02]  /*1a90*/  DFMA R14, R24, R60, R14 ;  /* 0x0000003c180e722b */ /* 0x000fe4000000000e */
[----:B------:R-:W-:-:S04]  /*1aa0*/  DFMA R20, R28, R52, R20 ;  /* 0x000000341c14722b */ /* 0x000fc80000000014 */
[----:B------:R-:W-:-:S04]  /*1ab0*/  DADD R18, R18, R34 ;  /* 0x0000000012127229 */ /* 0x000fc80000000022 */
[----:B------:R-:W-:-:S08]  /*1ac0*/  DADD R14, R20, R14 ;  /* 0x00000000140e7229 */ /* 0x000fd0000000000e */
[----:B------:R-:W-:-:S08]  /*1ad0*/  DADD R14, R18, R14 ;  /* 0x00000000120e7229 */ /* 0x000fd0000000000e */
[----:B------:R-:W-:Y:S01]  /*1ae0*/  DADD R10, R10, R14 ;  /* 0x000000000a0a7229 */ /* 0x000fe2000000000e */
[----:B------:R-:W-:-:S04]  /*1af0*/  IADD3 R14, P0, PT, R4, UR10, RZ ;  /* 0x0000000a040e7c10 */ /* 0x000fc8000ff1e0ff */
[----:B------:R-:W-:-:S03]  /*1b00*/  LEA.HI.X.SX32 R9, R4, UR16, 0x1, P0 ;  /* 0x0000001004097c11 */ /* 0x000fc600080f0eff */
[----:B------:R-:W-:Y:S01]  /*1b10*/  DADD R10, R12, R10 ;  /* 0x000000000c0a7229 */ /* 0x000fe2000000000a */
[C---:B------:R-:W-:Y:S02]  /*1b20*/  SHF.L.U32 R8, R14.reuse, 0x3, RZ ;  /* 0x000000030e087819 */ /* 0x040fe400000006ff */
[----:B------:R-:W-:Y:S02]  /*1b30*/  SHF.L.U64.HI R9, R14, 0x3, R9 ;  /* 0x000000030e097819 */ /* 0x000fe40000010209 */
[----:B------:R-:W-:-:S03]  /*1b40*/  IADD3 R8, P0, PT, R8, UR14, RZ ;  /* 0x0000000e08087c10 */ /* 0x000fc6000ff1e0ff */
[----:B------:R-:W-:Y:S01]  /*1b50*/  DADD R6, R6, R10 ;  /* 0x0000000006067229 */ /* 0x000fe2000000000a */
[----:B------:R-:W-:-:S06]  /*1b60*/  IADD3.X R9, PT, PT, R9, UR15, RZ, P0, !PT ;  /* 0x0000000f09097c10 */ /* 0x000fcc00087fe4ff */
[----:B------:R0:W-:Y:S01]  /*1b70*/  STG.E.64 desc[UR8][R8.64+0x68], R6 ;  /* 0x0000680608007986 */ /* 0x0001e2000c101b08 */
[----:B------:R-:W-:-:S13]  /*1b80*/  ISETP.GE.AND P0, PT, R5, R0, PT ;  /* 0x000000000500720c */ /* 0x000fda0003f06270 */
[----:B0-----:R-:W-:Y:S05]  /*1b90*/  @!P0 BRA `(.L_x_2) ;  /* 0xffffffe800148947 */ /* 0x001fea000383ffff */
[----:B------:R-:W-:Y:S05]  /*1ba0*/  EXIT ;  /* 0x000000000000794d */ /* 0x000fea0003800000 */
.L_x_3:
        /* <DEDUP_REMOVED lines=13> */
.L_x_5:


//--------------------- .nv.shared.reserved.0     --------------------------
	.section	.nv.shared.reserved.0,"aw",@nobits
	.weak		__nv_reservedSMEM_offset_0_alias
	.size		__nv_reservedSMEM_offset_0_alias, 0, 64
	.other		__nv_reservedSMEM_offset_0_alias,@"STO_CUDA_RESERVED_SHARED STV_DEFAULT"
__nv_reservedSMEM_offset_0_alias:
	.zero		0
	.zero		64


//--------------------- .nv.constant0._Z10initializePdS_S_S_S_iiii --------------------------
	.section	.nv.constant0._Z10initializePdS_S_S_S_iiii,"a",@progbits
	.sectionflags	@""
	.align	4
.nv.constant0._Z10initializePdS_S_S_S_iiii:
	.zero		952


//--------------------- .nv.constant0._Z22tricubic_interpolationPPdS_S_S_S_S_iiii --------------------------
	.section	.nv.constant0._Z22tricubic_interpolationPPdS_S_S_S_S_iiii,"a",@progbits
	.sectionflags	@""
	.align	4
.nv.constant0._Z22tricubic_interpolationPPdS_S_S_S_S_iiii:
	.zero		960


//--------------------- SYMBOLS --------------------------

	.type		.nv.reservedSmem.offset0,@object
	.size		.nv.reservedSmem.offset0,0x4
